//
// Generated by NVIDIA NVVM Compiler
//
// Compiler Build ID: CL-36424714
// Cuda compilation tools, release 13.0, V13.0.88
// Based on NVVM 20.0.0
//

.version 9.0
.target sm_100
.address_size 64

	// .globl	_Z5init1PdP7double2S1_
.const .align 8 .b8 WEIGHTS[72] = {28, 199, 113, 28, 199, 113, 220, 63, 28, 199, 113, 28, 199, 113, 188, 63, 28, 199, 113, 28, 199, 113, 188, 63, 28, 199, 113, 28, 199, 113, 188, 63, 28, 199, 113, 28, 199, 113, 188, 63, 28, 199, 113, 28, 199, 113, 156, 63, 28, 199, 113, 28, 199, 113, 156, 63, 28, 199, 113, 28, 199, 113, 156, 63, 28, 199, 113, 28, 199, 113, 156, 63};
.const .align 1 .b8 CX[9] = {0, 1, 0, 255, 0, 1, 255, 255, 1};
.const .align 1 .b8 CY[9] = {0, 0, 1, 0, 255, 1, 1, 255, 255};

.visible .entry _Z5init1PdP7double2S1_(
	.param .u64 .ptr .align 1 _Z5init1PdP7double2S1__param_0,
	.param .u64 .ptr .align 1 _Z5init1PdP7double2S1__param_1,
	.param .u64 .ptr .align 1 _Z5init1PdP7double2S1__param_2
)
{
	.reg .pred 	%p<2>;
	.reg .b32 	%r<12>;
	.reg .b64 	%rd<16>;
	.reg .b64 	%fd<2>;

	ld.param.u64 	%rd1, [_Z5init1PdP7double2S1__param_0];
	ld.param.u64 	%rd2, [_Z5init1PdP7double2S1__param_1];
	ld.param.u64 	%rd3, [_Z5init1PdP7double2S1__param_2];
	mov.u32 	%r3, %ctaid.y;
	mov.u32 	%r4, %ntid.y;
	mov.u32 	%r5, %tid.y;
	mad.lo.s32 	%r1, %r3, %r4, %r5;
	mov.u32 	%r6, %ctaid.x;
	mov.u32 	%r7, %ntid.x;
	mov.u32 	%r8, %tid.x;
	mad.lo.s32 	%r2, %r6, %r7, %r8;
	max.u32 	%r9, %r1, %r2;
	setp.gt.u32 	%p1, %r9, 129;
	@%p1 bra 	$L__BB0_2;
	cvta.to.global.u64 	%rd4, %rd1;
	cvta.to.global.u64 	%rd5, %rd2;
	cvta.to.global.u64 	%rd6, %rd3;
	mul.lo.s32 	%r10, %r1, 130;
	add.s32 	%r11, %r10, %r2;
	mul.wide.u32 	%rd7, %r11, 8;
	add.s64 	%rd8, %rd4, %rd7;
	mov.b64 	%rd9, 4607182418800017408;
	st.global.u64 	[%rd8], %rd9;
	mul.wide.u32 	%rd10, %r11, 16;
	add.s64 	%rd11, %rd5, %rd10;
	mov.f64 	%fd1, 0d0000000000000000;
	st.global.v2.f64 	[%rd11], {%fd1, %fd1};
	mul.wide.u32 	%rd12, %r10, 16;
	add.s64 	%rd13, %rd5, %rd12;
	mov.b64 	%rd14, 4591870180066957722;
	st.global.u64 	[%rd13+2064], %rd14;
	add.s64 	%rd15, %rd6, %rd10;
	st.global.v2.f64 	[%rd15], {%fd1, %fd1};
$L__BB0_2:
	ret;

}
	// .globl	_Z5init2PdS_P7double2
.visible .entry _Z5init2PdS_P7double2(
	.param .u64 .ptr .align 1 _Z5init2PdS_P7double2_param_0,
	.param .u64 .ptr .align 1 _Z5init2PdS_P7double2_param_1,
	.param .u64 .ptr .align 1 _Z5init2PdS_P7double2_param_2
)
{
	.reg .pred 	%p<2>;
	.reg .b16 	%rs<19>;
	.reg .b32 	%r<11>;
	.reg .b64 	%rd<12>;
	.reg .b64 	%fd<154>;

	ld.param.u64 	%rd1, [_Z5init2PdS_P7double2_param_0];
	ld.param.u64 	%rd2, [_Z5init2PdS_P7double2_param_1];
	ld.param.u64 	%rd3, [_Z5init2PdS_P7double2_param_2];
	mov.u32 	%r3, %ctaid.y;
	mov.u32 	%r4, %ntid.y;
	mov.u32 	%r5, %tid.y;
	mad.lo.s32 	%r1, %r3, %r4, %r5;
	mov.u32 	%r6, %ctaid.x;
	mov.u32 	%r7, %ntid.x;
	mov.u32 	%r8, %tid.x;
	mad.lo.s32 	%r2, %r6, %r7, %r8;
	max.u32 	%r9, %r1, %r2;
	setp.gt.u32 	%p1, %r9, 129;
	@%p1 bra 	$L__BB1_2;
	cvta.to.global.u64 	%rd4, %rd1;
	cvta.to.global.u64 	%rd5, %rd2;
	cvta.to.global.u64 	%rd6, %rd3;
	mad.lo.s32 	%r10, %r1, 130, %r2;
	mul.wide.u32 	%rd7, %r10, 8;
	add.s64 	%rd8, %rd5, %rd7;
	mul.wide.u32 	%rd9, %r10, 16;
	add.s64 	%rd10, %rd6, %rd9;
	ld.global.f64 	%fd1, [%rd8];
	ld.global.v2.f64 	{%fd2, %fd3}, [%rd10];
	ld.const.s8 	%rs1, [CX];
	cvt.rn.f64.s16 	%fd4, %rs1;
	ld.const.s8 	%rs2, [CY];
	cvt.rn.f64.s16 	%fd5, %rs2;
	mul.f64 	%fd6, %fd3, %fd5;
	fma.rn.f64 	%fd7, %fd2, %fd4, %fd6;
	mul.f64 	%fd8, %fd3, %fd3;
	fma.rn.f64 	%fd9, %fd2, %fd2, %fd8;
	ld.const.f64 	%fd10, [WEIGHTS];
	mul.f64 	%fd11, %fd1, %fd10;
	fma.rn.f64 	%fd12, %fd7, 0d4008000000000000, 0d3FF0000000000000;
	mul.f64 	%fd13, %fd7, 0d4012000000000000;
	fma.rn.f64 	%fd14, %fd7, %fd13, %fd12;
	mul.f64 	%fd15, %fd9, 0d3FF8000000000000;
	sub.f64 	%fd16, %fd14, %fd15;
	mul.f64 	%fd17, %fd11, %fd16;
	add.s64 	%rd11, %rd4, %rd7;
	st.global.f64 	[%rd11], %fd17;
	ld.global.f64 	%fd18, [%rd8];
	ld.global.v2.f64 	{%fd19, %fd20}, [%rd10];
	ld.const.s8 	%rs3, [CX+1];
	cvt.rn.f64.s16 	%fd21, %rs3;
	ld.const.s8 	%rs4, [CY+1];
	cvt.rn.f64.s16 	%fd22, %rs4;
	mul.f64 	%fd23, %fd20, %fd22;
	fma.rn.f64 	%fd24, %fd19, %fd21, %fd23;
	mul.f64 	%fd25, %fd20, %fd20;
	fma.rn.f64 	%fd26, %fd19, %fd19, %fd25;
	ld.const.f64 	%fd27, [WEIGHTS+8];
	mul.f64 	%fd28, %fd18, %fd27;
	fma.rn.f64 	%fd29, %fd24, 0d4008000000000000, 0d3FF0000000000000;
	mul.f64 	%fd30, %fd24, 0d4012000000000000;
	fma.rn.f64 	%fd31, %fd24, %fd30, %fd29;
	mul.f64 	%fd32, %fd26, 0d3FF8000000000000;
	sub.f64 	%fd33, %fd31, %fd32;
	mul.f64 	%fd34, %fd28, %fd33;
	st.global.f64 	[%rd11+135200], %fd34;
	ld.global.f64 	%fd35, [%rd8];
	ld.global.v2.f64 	{%fd36, %fd37}, [%rd10];
	ld.const.s8 	%rs5, [CX+2];
	cvt.rn.f64.s16 	%fd38, %rs5;
	ld.const.s8 	%rs6, [CY+2];
	cvt.rn.f64.s16 	%fd39, %rs6;
	mul.f64 	%fd40, %fd37, %fd39;
	fma.rn.f64 	%fd41, %fd36, %fd38, %fd40;
	mul.f64 	%fd42, %fd37, %fd37;
	fma.rn.f64 	%fd43, %fd36, %fd36, %fd42;
	ld.const.f64 	%fd44, [WEIGHTS+16];
	mul.f64 	%fd45, %fd35, %fd44;
	fma.rn.f64 	%fd46, %fd41, 0d4008000000000000, 0d3FF0000000000000;
	mul.f64 	%fd47, %fd41, 0d4012000000000000;
	fma.rn.f64 	%fd48, %fd41, %fd47, %fd46;
	mul.f64 	%fd49, %fd43, 0d3FF8000000000000;
	sub.f64 	%fd50, %fd48, %fd49;
	mul.f64 	%fd51, %fd45, %fd50;
	st.global.f64 	[%rd11+270400], %fd51;
	ld.global.f64 	%fd52, [%rd8];
	ld.global.v2.f64 	{%fd53, %fd54}, [%rd10];
	ld.const.s8 	%rs7, [CX+3];
	cvt.rn.f64.s16 	%fd55, %rs7;
	ld.const.s8 	%rs8, [CY+3];
	cvt.rn.f64.s16 	%fd56, %rs8;
	mul.f64 	%fd57, %fd54, %fd56;
	fma.rn.f64 	%fd58, %fd53, %fd55, %fd57;
	mul.f64 	%fd59, %fd54, %fd54;
	fma.rn.f64 	%fd60, %fd53, %fd53, %fd59;
	ld.const.f64 	%fd61, [WEIGHTS+24];
	mul.f64 	%fd62, %fd52, %fd61;
	fma.rn.f64 	%fd63, %fd58, 0d4008000000000000, 0d3FF0000000000000;
	mul.f64 	%fd64, %fd58, 0d4012000000000000;
	fma.rn.f64 	%fd65, %fd58, %fd64, %fd63;
	mul.f64 	%fd66, %fd60, 0d3FF8000000000000;
	sub.f64 	%fd67, %fd65, %fd66;
	mul.f64 	%fd68, %fd62, %fd67;
	st.global.f64 	[%rd11+405600], %fd68;
	ld.global.f64 	%fd69, [%rd8];
	ld.global.v2.f64 	{%fd70, %fd71}, [%rd10];
	ld.const.s8 	%rs9, [CX+4];
	cvt.rn.f64.s16 	%fd72, %rs9;
	ld.const.s8 	%rs10, [CY+4];
	cvt.rn.f64.s16 	%fd73, %rs10;
	mul.f64 	%fd74, %fd71, %fd73;
	fma.rn.f64 	%fd75, %fd70, %fd72, %fd74;
	mul.f64 	%fd76, %fd71, %fd71;
	fma.rn.f64 	%fd77, %fd70, %fd70, %fd76;
	ld.const.f64 	%fd78, [WEIGHTS+32];
	mul.f64 	%fd79, %fd69, %fd78;
	fma.rn.f64 	%fd80, %fd75, 0d4008000000000000, 0d3FF0000000000000;
	mul.f64 	%fd81, %fd75, 0d4012000000000000;
	fma.rn.f64 	%fd82, %fd75, %fd81, %fd80;
	mul.f64 	%fd83, %fd77, 0d3FF8000000000000;
	sub.f64 	%fd84, %fd82, %fd83;
	mul.f64 	%fd85, %fd79, %fd84;
	st.global.f64 	[%rd11+540800], %fd85;
	ld.global.f64 	%fd86, [%rd8];
	ld.global.v2.f64 	{%fd87, %fd88}, [%rd10];
	ld.const.s8 	%rs11, [CX+5];
	cvt.rn.f64.s16 	%fd89, %rs11;
	ld.const.s8 	%rs12, [CY+5];
	cvt.rn.f64.s16 	%fd90, %rs12;
	mul.f64 	%fd91, %fd88, %fd90;
	fma.rn.f64 	%fd92, %fd87, %fd89, %fd91;
	mul.f64 	%fd93, %fd88, %fd88;
	fma.rn.f64 	%fd94, %fd87, %fd87, %fd93;
	ld.const.f64 	%fd95, [WEIGHTS+40];
	mul.f64 	%fd96, %fd86, %fd95;
	fma.rn.f64 	%fd97, %fd92, 0d4008000000000000, 0d3FF0000000000000;
	mul.f64 	%fd98, %fd92, 0d4012000000000000;
	fma.rn.f64 	%fd99, %fd92, %fd98, %fd97;
	mul.f64 	%fd100, %fd94, 0d3FF8000000000000;
	sub.f64 	%fd101, %fd99, %fd100;
	mul.f64 	%fd102, %fd96, %fd101;
	st.global.f64 	[%rd11+676000], %fd102;
	ld.global.f64 	%fd103, [%rd8];
	ld.global.v2.f64 	{%fd104, %fd105}, [%rd10];
	ld.const.s8 	%rs13, [CX+6];
	cvt.rn.f64.s16 	%fd106, %rs13;
	ld.const.s8 	%rs14, [CY+6];
	cvt.rn.f64.s16 	%fd107, %rs14;
	mul.f64 	%fd108, %fd105, %fd107;
	fma.rn.f64 	%fd109, %fd104, %fd106, %fd108;
	mul.f64 	%fd110, %fd105, %fd105;
	fma.rn.f64 	%fd111, %fd104, %fd104, %fd110;
	ld.const.f64 	%fd112, [WEIGHTS+48];
	mul.f64 	%fd113, %fd103, %fd112;
	fma.rn.f64 	%fd114, %fd109, 0d4008000000000000, 0d3FF0000000000000;
	mul.f64 	%fd115, %fd109, 0d4012000000000000;
	fma.rn.f64 	%fd116, %fd109, %fd115, %fd114;
	mul.f64 	%fd117, %fd111, 0d3FF8000000000000;
	sub.f64 	%fd118, %fd116, %fd117;
	mul.f64 	%fd119, %fd113, %fd118;
	st.global.f64 	[%rd11+811200], %fd119;
	ld.global.f64 	%fd120, [%rd8];
	ld.global.v2.f64 	{%fd121, %fd122}, [%rd10];
	ld.const.s8 	%rs15, [CX+7];
	cvt.rn.f64.s16 	%fd123, %rs15;
	ld.const.s8 	%rs16, [CY+7];
	cvt.rn.f64.s16 	%fd124, %rs16;
	mul.f64 	%fd125, %fd122, %fd124;
	fma.rn.f64 	%fd126, %fd121, %fd123, %fd125;
	mul.f64 	%fd127, %fd122, %fd122;
	fma.rn.f64 	%fd128, %fd121, %fd121, %fd127;
	ld.const.f64 	%fd129, [WEIGHTS+56];
	mul.f64 	%fd130, %fd120, %fd129;
	fma.rn.f64 	%fd131, %fd126, 0d4008000000000000, 0d3FF0000000000000;
	mul.f64 	%fd132, %fd126, 0d4012000000000000;
	fma.rn.f64 	%fd133, %fd126, %fd132, %fd131;
	mul.f64 	%fd134, %fd128, 0d3FF8000000000000;
	sub.f64 	%fd135, %fd133, %fd134;
	mul.f64 	%fd136, %fd130, %fd135;
	st.global.f64 	[%rd11+946400], %fd136;
	ld.global.f64 	%fd137, [%rd8];
	ld.global.v2.f64 	{%fd138, %fd139}, [%rd10];
	ld.const.s8 	%rs17, [CX+8];
	cvt.rn.f64.s16 	%fd140, %rs17;
	ld.const.s8 	%rs18, [CY+8];
	cvt.rn.f64.s16 	%fd141, %rs18;
	mul.f64 	%fd142, %fd139, %fd141;
	fma.rn.f64 	%fd143, %fd138, %fd140, %fd142;
	mul.f64 	%fd144, %fd139, %fd139;
	fma.rn.f64 	%fd145, %fd138, %fd138, %fd144;
	ld.const.f64 	%fd146, [WEIGHTS+64];
	mul.f64 	%fd147, %fd137, %fd146;
	fma.rn.f64 	%fd148, %fd143, 0d4008000000000000, 0d3FF0000000000000;
	mul.f64 	%fd149, %fd143, 0d4012000000000000;
	fma.rn.f64 	%fd150, %fd143, %fd149, %fd148;
	mul.f64 	%fd151, %fd145, 0d3FF8000000000000;
	sub.f64 	%fd152, %fd150, %fd151;
	mul.f64 	%fd153, %fd147, %fd152;
	st.global.f64 	[%rd11+1081600], %fd153;
$L__BB1_2:
	ret;

}
	// .globl	_Z15collisionKernelPdS_S_P7double2
.visible .entry _Z15collisionKernelPdS_S_P7double2(
	.param .u64 .ptr .align 1 _Z15collisionKernelPdS_S_P7double2_param_0,
	.param .u64 .ptr .align 1 _Z15collisionKernelPdS_S_P7double2_param_1,
	.param .u64 .ptr .align 1 _Z15collisionKernelPdS_S_P7double2_param_2,
	.param .u64 .ptr .align 1 _Z15collisionKernelPdS_S_P7double2_param_3
)
{
	.reg .pred 	%p<2>;
	.reg .b16 	%rs<19>;
	.reg .b32 	%r<66>;
	.reg .b64 	%rd<65>;
	.reg .b64 	%fd<190>;

	ld.param.u64 	%rd2, [_Z15collisionKernelPdS_S_P7double2_param_1];
	ld.param.u64 	%rd3, [_Z15collisionKernelPdS_S_P7double2_param_2];
	ld.param.u64 	%rd4, [_Z15collisionKernelPdS_S_P7double2_param_3];
	mov.u32 	%r3, %ctaid.y;
	mov.u32 	%r4, %ntid.y;
	mov.u32 	%r5, %tid.y;
	mad.lo.s32 	%r6, %r3, %r4, %r5;
	add.s32 	%r1, %r6, 1;
	mov.u32 	%r7, %ctaid.x;
	mov.u32 	%r8, %ntid.x;
	mov.u32 	%r9, %tid.x;
	mad.lo.s32 	%r10, %r7, %r8, %r9;
	add.s32 	%r2, %r10, 1;
	max.u32 	%r11, %r1, %r2;
	setp.gt.u32 	%p1, %r11, 128;
	@%p1 bra 	$L__BB2_2;
	ld.param.u64 	%rd64, [_Z15collisionKernelPdS_S_P7double2_param_0];
	cvta.to.global.u64 	%rd5, %rd64;
	cvta.to.global.u64 	%rd6, %rd3;
	cvta.to.global.u64 	%rd7, %rd4;
	cvta.to.global.u64 	%rd8, %rd2;
	mad.lo.s32 	%r12, %r1, 130, %r2;
	ld.const.s8 	%rs1, [CX];
	cvt.s32.s16 	%r13, %rs1;
	sub.s32 	%r14, %r1, %r13;
	ld.const.s8 	%rs2, [CY];
	cvt.s32.s16 	%r15, %rs2;
	sub.s32 	%r16, %r2, %r15;
	mad.lo.s32 	%r17, %r14, 130, %r16;
	mul.wide.u32 	%rd9, %r17, 8;
	add.s64 	%rd10, %rd5, %rd9;
	ld.global.f64 	%fd1, [%rd10];
	add.s64 	%rd11, %rd6, %rd9;
	ld.global.f64 	%fd2, [%rd11];
	mul.wide.u32 	%rd12, %r17, 16;
	add.s64 	%rd13, %rd7, %rd12;
	ld.global.v2.f64 	{%fd3, %fd4}, [%rd13];
	cvt.rn.f64.s16 	%fd5, %rs1;
	cvt.rn.f64.s16 	%fd6, %rs2;
	mul.f64 	%fd7, %fd4, %fd6;
	fma.rn.f64 	%fd8, %fd3, %fd5, %fd7;
	mul.f64 	%fd9, %fd4, %fd4;
	fma.rn.f64 	%fd10, %fd3, %fd3, %fd9;
	ld.const.f64 	%fd11, [WEIGHTS];
	mul.f64 	%fd12, %fd2, %fd11;
	fma.rn.f64 	%fd13, %fd8, 0d4008000000000000, 0d3FF0000000000000;
	mul.f64 	%fd14, %fd8, 0d4012000000000000;
	fma.rn.f64 	%fd15, %fd8, %fd14, %fd13;
	mul.f64 	%fd16, %fd10, 0d3FF8000000000000;
	sub.f64 	%fd17, %fd15, %fd16;
	mul.f64 	%fd18, %fd12, %fd17;
	sub.f64 	%fd19, %fd18, %fd1;
	div.rn.f64 	%fd20, %fd19, 0d3FE13A92A3055326;
	add.f64 	%fd21, %fd1, %fd20;
	mul.wide.u32 	%rd14, %r12, 8;
	add.s64 	%rd15, %rd8, %rd14;
	st.global.f64 	[%rd15], %fd21;
	ld.const.s8 	%rs3, [CX+1];
	cvt.s32.s16 	%r18, %rs3;
	sub.s32 	%r19, %r1, %r18;
	ld.const.s8 	%rs4, [CY+1];
	cvt.s32.s16 	%r20, %rs4;
	sub.s32 	%r21, %r2, %r20;
	mad.lo.s32 	%r22, %r19, 130, %r21;
	add.s32 	%r23, %r22, 16900;
	mul.wide.u32 	%rd16, %r23, 8;
	add.s64 	%rd17, %rd5, %rd16;
	ld.global.f64 	%fd22, [%rd17];
	mul.wide.u32 	%rd18, %r22, 8;
	add.s64 	%rd19, %rd6, %rd18;
	ld.global.f64 	%fd23, [%rd19];
	mul.wide.u32 	%rd20, %r22, 16;
	add.s64 	%rd21, %rd7, %rd20;
	ld.global.v2.f64 	{%fd24, %fd25}, [%rd21];
	cvt.rn.f64.s16 	%fd26, %rs3;
	cvt.rn.f64.s16 	%fd27, %rs4;
	mul.f64 	%fd28, %fd25, %fd27;
	fma.rn.f64 	%fd29, %fd24, %fd26, %fd28;
	mul.f64 	%fd30, %fd25, %fd25;
	fma.rn.f64 	%fd31, %fd24, %fd24, %fd30;
	ld.const.f64 	%fd32, [WEIGHTS+8];
	mul.f64 	%fd33, %fd23, %fd32;
	fma.rn.f64 	%fd34, %fd29, 0d4008000000000000, 0d3FF0000000000000;
	mul.f64 	%fd35, %fd29, 0d4012000000000000;
	fma.rn.f64 	%fd36, %fd29, %fd35, %fd34;
	mul.f64 	%fd37, %fd31, 0d3FF8000000000000;
	sub.f64 	%fd38, %fd36, %fd37;
	mul.f64 	%fd39, %fd33, %fd38;
	sub.f64 	%fd40, %fd39, %fd22;
	div.rn.f64 	%fd41, %fd40, 0d3FE13A92A3055326;
	add.f64 	%fd42, %fd22, %fd41;
	st.global.f64 	[%rd15+135200], %fd42;
	ld.const.s8 	%rs5, [CX+2];
	cvt.s32.s16 	%r24, %rs5;
	sub.s32 	%r25, %r1, %r24;
	ld.const.s8 	%rs6, [CY+2];
	cvt.s32.s16 	%r26, %rs6;
	sub.s32 	%r27, %r2, %r26;
	mad.lo.s32 	%r28, %r25, 130, %r27;
	add.s32 	%r29, %r28, 33800;
	mul.wide.u32 	%rd22, %r29, 8;
	add.s64 	%rd23, %rd5, %rd22;
	ld.global.f64 	%fd43, [%rd23];
	mul.wide.u32 	%rd24, %r28, 8;
	add.s64 	%rd25, %rd6, %rd24;
	ld.global.f64 	%fd44, [%rd25];
	mul.wide.u32 	%rd26, %r28, 16;
	add.s64 	%rd27, %rd7, %rd26;
	ld.global.v2.f64 	{%fd45, %fd46}, [%rd27];
	cvt.rn.f64.s16 	%fd47, %rs5;
	cvt.rn.f64.s16 	%fd48, %rs6;
	mul.f64 	%fd49, %fd46, %fd48;
	fma.rn.f64 	%fd50, %fd45, %fd47, %fd49;
	mul.f64 	%fd51, %fd46, %fd46;
	fma.rn.f64 	%fd52, %fd45, %fd45, %fd51;
	ld.const.f64 	%fd53, [WEIGHTS+16];
	mul.f64 	%fd54, %fd44, %fd53;
	fma.rn.f64 	%fd55, %fd50, 0d4008000000000000, 0d3FF0000000000000;
	mul.f64 	%fd56, %fd50, 0d4012000000000000;
	fma.rn.f64 	%fd57, %fd50, %fd56, %fd55;
	mul.f64 	%fd58, %fd52, 0d3FF8000000000000;
	sub.f64 	%fd59, %fd57, %fd58;
	mul.f64 	%fd60, %fd54, %fd59;
	sub.f64 	%fd61, %fd60, %fd43;
	div.rn.f64 	%fd62, %fd61, 0d3FE13A92A3055326;
	add.f64 	%fd63, %fd43, %fd62;
	st.global.f64 	[%rd15+270400], %fd63;
	ld.const.s8 	%rs7, [CX+3];
	cvt.s32.s16 	%r30, %rs7;
	sub.s32 	%r31, %r1, %r30;
	ld.const.s8 	%rs8, [CY+3];
	cvt.s32.s16 	%r32, %rs8;
	sub.s32 	%r33, %r2, %r32;
	mad.lo.s32 	%r34, %r31, 130, %r33;
	add.s32 	%r35, %r34, 50700;
	mul.wide.u32 	%rd28, %r35, 8;
	add.s64 	%rd29, %rd5, %rd28;
	ld.global.f64 	%fd64, [%rd29];
	mul.wide.u32 	%rd30, %r34, 8;
	add.s64 	%rd31, %rd6, %rd30;
	ld.global.f64 	%fd65, [%rd31];
	mul.wide.u32 	%rd32, %r34, 16;
	add.s64 	%rd33, %rd7, %rd32;
	ld.global.v2.f64 	{%fd66, %fd67}, [%rd33];
	cvt.rn.f64.s16 	%fd68, %rs7;
	cvt.rn.f64.s16 	%fd69, %rs8;
	mul.f64 	%fd70, %fd67, %fd69;
	fma.rn.f64 	%fd71, %fd66, %fd68, %fd70;
	mul.f64 	%fd72, %fd67, %fd67;
	fma.rn.f64 	%fd73, %fd66, %fd66, %fd72;
	ld.const.f64 	%fd74, [WEIGHTS+24];
	mul.f64 	%fd75, %fd65, %fd74;
	fma.rn.f64 	%fd76, %fd71, 0d4008000000000000, 0d3FF0000000000000;
	mul.f64 	%fd77, %fd71, 0d4012000000000000;
	fma.rn.f64 	%fd78, %fd71, %fd77, %fd76;
	mul.f64 	%fd79, %fd73, 0d3FF8000000000000;
	sub.f64 	%fd80, %fd78, %fd79;
	mul.f64 	%fd81, %fd75, %fd80;
	sub.f64 	%fd82, %fd81, %fd64;
	div.rn.f64 	%fd83, %fd82, 0d3FE13A92A3055326;
	add.f64 	%fd84, %fd64, %fd83;
	st.global.f64 	[%rd15+405600], %fd84;
	ld.const.s8 	%rs9, [CX+4];
	cvt.s32.s16 	%r36, %rs9;
	sub.s32 	%r37, %r1, %r36;
	ld.const.s8 	%rs10, [CY+4];
	cvt.s32.s16 	%r38, %rs10;
	sub.s32 	%r39, %r2, %r38;
	mad.lo.s32 	%r40, %r37, 130, %r39;
	add.s32 	%r41, %r40, 67600;
	mul.wide.u32 	%rd34, %r41, 8;
	add.s64 	%rd35, %rd5, %rd34;
	ld.global.f64 	%fd85, [%rd35];
	mul.wide.u32 	%rd36, %r40, 8;
	add.s64 	%rd37, %rd6, %rd36;
	ld.global.f64 	%fd86, [%rd37];
	mul.wide.u32 	%rd38, %r40, 16;
	add.s64 	%rd39, %rd7, %rd38;
	ld.global.v2.f64 	{%fd87, %fd88}, [%rd39];
	cvt.rn.f64.s16 	%fd89, %rs9;
	cvt.rn.f64.s16 	%fd90, %rs10;
	mul.f64 	%fd91, %fd88, %fd90;
	fma.rn.f64 	%fd92, %fd87, %fd89, %fd91;
	mul.f64 	%fd93, %fd88, %fd88;
	fma.rn.f64 	%fd94, %fd87, %fd87, %fd93;
	ld.const.f64 	%fd95, [WEIGHTS+32];
	mul.f64 	%fd96, %fd86, %fd95;
	fma.rn.f64 	%fd97, %fd92, 0d4008000000000000, 0d3FF0000000000000;
	mul.f64 	%fd98, %fd92, 0d4012000000000000;
	fma.rn.f64 	%fd99, %fd92, %fd98, %fd97;
	mul.f64 	%fd100, %fd94, 0d3FF8000000000000;
	sub.f64 	%fd101, %fd99, %fd100;
	mul.f64 	%fd102, %fd96, %fd101;
	sub.f64 	%fd103, %fd102, %fd85;
	div.rn.f64 	%fd104, %fd103, 0d3FE13A92A3055326;
	add.f64 	%fd105, %fd85, %fd104;
	st.global.f64 	[%rd15+540800], %fd105;
	ld.const.s8 	%rs11, [CX+5];
	cvt.s32.s16 	%r42, %rs11;
	sub.s32 	%r43, %r1, %r42;
	ld.const.s8 	%rs12, [CY+5];
	cvt.s32.s16 	%r44, %rs12;
	sub.s32 	%r45, %r2, %r44;
	mad.lo.s32 	%r46, %r43, 130, %r45;
	add.s32 	%r47, %r46, 84500;
	mul.wide.u32 	%rd40, %r47, 8;
	add.s64 	%rd41, %rd5, %rd40;
	ld.global.f64 	%fd106, [%rd41];
	mul.wide.u32 	%rd42, %r46, 8;
	add.s64 	%rd43, %rd6, %rd42;
	ld.global.f64 	%fd107, [%rd43];
	mul.wide.u32 	%rd44, %r46, 16;
	add.s64 	%rd45, %rd7, %rd44;
	ld.global.v2.f64 	{%fd108, %fd109}, [%rd45];
	cvt.rn.f64.s16 	%fd110, %rs11;
	cvt.rn.f64.s16 	%fd111, %rs12;
	mul.f64 	%fd112, %fd109, %fd111;
	fma.rn.f64 	%fd113, %fd108, %fd110, %fd112;
	mul.f64 	%fd114, %fd109, %fd109;
	fma.rn.f64 	%fd115, %fd108, %fd108, %fd114;
	ld.const.f64 	%fd116, [WEIGHTS+40];
	mul.f64 	%fd117, %fd107, %fd116;
	fma.rn.f64 	%fd118, %fd113, 0d4008000000000000, 0d3FF0000000000000;
	mul.f64 	%fd119, %fd113, 0d4012000000000000;
	fma.rn.f64 	%fd120, %fd113, %fd119, %fd118;
	mul.f64 	%fd121, %fd115, 0d3FF8000000000000;
	sub.f64 	%fd122, %fd120, %fd121;
	mul.f64 	%fd123, %fd117, %fd122;
	sub.f64 	%fd124, %fd123, %fd106;
	div.rn.f64 	%fd125, %fd124, 0d3FE13A92A3055326;
	add.f64 	%fd126, %fd106, %fd125;
	st.global.f64 	[%rd15+676000], %fd126;
	ld.const.s8 	%rs13, [CX+6];
	cvt.s32.s16 	%r48, %rs13;
	sub.s32 	%r49, %r1, %r48;
	ld.const.s8 	%rs14, [CY+6];
	cvt.s32.s16 	%r50, %rs14;
	sub.s32 	%r51, %r2, %r50;
	mad.lo.s32 	%r52, %r49, 130, %r51;
	add.s32 	%r53, %r52, 101400;
	mul.wide.u32 	%rd46, %r53, 8;
	add.s64 	%rd47, %rd5, %rd46;
	ld.global.f64 	%fd127, [%rd47];
	mul.wide.u32 	%rd48, %r52, 8;
	add.s64 	%rd49, %rd6, %rd48;
	ld.global.f64 	%fd128, [%rd49];
	mul.wide.u32 	%rd50, %r52, 16;
	add.s64 	%rd51, %rd7, %rd50;
	ld.global.v2.f64 	{%fd129, %fd130}, [%rd51];
	cvt.rn.f64.s16 	%fd131, %rs13;
	cvt.rn.f64.s16 	%fd132, %rs14;
	mul.f64 	%fd133, %fd130, %fd132;
	fma.rn.f64 	%fd134, %fd129, %fd131, %fd133;
	mul.f64 	%fd135, %fd130, %fd130;
	fma.rn.f64 	%fd136, %fd129, %fd129, %fd135;
	ld.const.f64 	%fd137, [WEIGHTS+48];
	mul.f64 	%fd138, %fd128, %fd137;
	fma.rn.f64 	%fd139, %fd134, 0d4008000000000000, 0d3FF0000000000000;
	mul.f64 	%fd140, %fd134, 0d4012000000000000;
	fma.rn.f64 	%fd141, %fd134, %fd140, %fd139;
	mul.f64 	%fd142, %fd136, 0d3FF8000000000000;
	sub.f64 	%fd143, %fd141, %fd142;
	mul.f64 	%fd144, %fd138, %fd143;
	sub.f64 	%fd145, %fd144, %fd127;
	div.rn.f64 	%fd146, %fd145, 0d3FE13A92A3055326;
	add.f64 	%fd147, %fd127, %fd146;
	st.global.f64 	[%rd15+811200], %fd147;
	ld.const.s8 	%rs15, [CX+7];
	cvt.s32.s16 	%r54, %rs15;
	sub.s32 	%r55, %r1, %r54;
	ld.const.s8 	%rs16, [CY+7];
	cvt.s32.s16 	%r56, %rs16;
	sub.s32 	%r57, %r2, %r56;
	mad.lo.s32 	%r58, %r55, 130, %r57;
	add.s32 	%r59, %r58, 118300;
	mul.wide.u32 	%rd52, %r59, 8;
	add.s64 	%rd53, %rd5, %rd52;
	ld.global.f64 	%fd148, [%rd53];
	mul.wide.u32 	%rd54, %r58, 8;
	add.s64 	%rd55, %rd6, %rd54;
	ld.global.f64 	%fd149, [%rd55];
	mul.wide.u32 	%rd56, %r58, 16;
	add.s64 	%rd57, %rd7, %rd56;
	ld.global.v2.f64 	{%fd150, %fd151}, [%rd57];
	cvt.rn.f64.s16 	%fd152, %rs15;
	cvt.rn.f64.s16 	%fd153, %rs16;
	mul.f64 	%fd154, %fd151, %fd153;
	fma.rn.f64 	%fd155, %fd150, %fd152, %fd154;
	mul.f64 	%fd156, %fd151, %fd151;
	fma.rn.f64 	%fd157, %fd150, %fd150, %fd156;
	ld.const.f64 	%fd158, [WEIGHTS+56];
	mul.f64 	%fd159, %fd149, %fd158;
	fma.rn.f64 	%fd160, %fd155, 0d4008000000000000, 0d3FF0000000000000;
	mul.f64 	%fd161, %fd155, 0d4012000000000000;
	fma.rn.f64 	%fd162, %fd155, %fd161, %fd160;
	mul.f64 	%fd163, %fd157, 0d3FF8000000000000;
	sub.f64 	%fd164, %fd162, %fd163;
	mul.f64 	%fd165, %fd159, %fd164;
	sub.f64 	%fd166, %fd165, %fd148;
	div.rn.f64 	%fd167, %fd166, 0d3FE13A92A3055326;
	add.f64 	%fd168, %fd148, %fd167;
	st.global.f64 	[%rd15+946400], %fd168;
	ld.const.s8 	%rs17, [CX+8];
	cvt.s32.s16 	%r60, %rs17;
	sub.s32 	%r61, %r1, %r60;
	ld.const.s8 	%rs18, [CY+8];
	cvt.s32.s16 	%r62, %rs18;
	sub.s32 	%r63, %r2, %r62;
	mad.lo.s32 	%r64, %r61, 130, %r63;
	add.s32 	%r65, %r64, 135200;
	mul.wide.u32 	%rd58, %r65, 8;
	add.s64 	%rd59, %rd5, %rd58;
	ld.global.f64 	%fd169, [%rd59];
	mul.wide.u32 	%rd60, %r64, 8;
	add.s64 	%rd61, %rd6, %rd60;
	ld.global.f64 	%fd170, [%rd61];
	mul.wide.u32 	%rd62, %r64, 16;
	add.s64 	%rd63, %rd7, %rd62;
	ld.global.v2.f64 	{%fd171, %fd172}, [%rd63];
	cvt.rn.f64.s16 	%fd173, %rs17;
	cvt.rn.f64.s16 	%fd174, %rs18;
	mul.f64 	%fd175, %fd172, %fd174;
	fma.rn.f64 	%fd176, %fd171, %fd173, %fd175;
	mul.f64 	%fd177, %fd172, %fd172;
	fma.rn.f64 	%fd178, %fd171, %fd171, %fd177;
	ld.const.f64 	%fd179, [WEIGHTS+64];
	mul.f64 	%fd180, %fd170, %fd179;
	fma.rn.f64 	%fd181, %fd176, 0d4008000000000000, 0d3FF0000000000000;
	mul.f64 	%fd182, %fd176, 0d4012000000000000;
	fma.rn.f64 	%fd183, %fd176, %fd182, %fd181;
	mul.f64 	%fd184, %fd178, 0d3FF8000000000000;
	sub.f64 	%fd185, %fd183, %fd184;
	mul.f64 	%fd186, %fd180, %fd185;
	sub.f64 	%fd187, %fd186, %fd169;
	div.rn.f64 	%fd188, %fd187, 0d3FE13A92A3055326;
	add.f64 	%fd189, %fd169, %fd188;
	st.global.f64 	[%rd15+1081600], %fd189;
$L__BB2_2:
	ret;

}
	// .globl	_Z36calculateMacroscopicPropertiesKernelPdS_P7double2
.visible .entry _Z36calculateMacroscopicPropertiesKernelPdS_P7double2(
	.param .u64 .ptr .align 1 _Z36calculateMacroscopicPropertiesKernelPdS_P7double2_param_0,
	.param .u64 .ptr .align 1 _Z36calculateMacroscopicPropertiesKernelPdS_P7double2_param_1,
	.param .u64 .ptr .align 1 _Z36calculateMacroscopicPropertiesKernelPdS_P7double2_param_2
)
{
	.reg .pred 	%p<2>;
	.reg .b16 	%rs<19>;
	.reg .b32 	%r<13>;
	.reg .b64 	%rd<12>;
	.reg .b64 	%fd<57>;

	ld.param.u64 	%rd1, [_Z36calculateMacroscopicPropertiesKernelPdS_P7double2_param_0];
	ld.param.u64 	%rd2, [_Z36calculateMacroscopicPropertiesKernelPdS_P7double2_param_1];
	ld.param.u64 	%rd3, [_Z36calculateMacroscopicPropertiesKernelPdS_P7double2_param_2];
	mov.u32 	%r3, %ctaid.y;
	mov.u32 	%r4, %ntid.y;
	mov.u32 	%r5, %tid.y;
	mad.lo.s32 	%r6, %r3, %r4, %r5;
	add.s32 	%r1, %r6, 1;
	mov.u32 	%r7, %ctaid.x;
	mov.u32 	%r8, %ntid.x;
	mov.u32 	%r9, %tid.x;
	mad.lo.s32 	%r10, %r7, %r8, %r9;
	add.s32 	%r2, %r10, 1;
	max.u32 	%r11, %r1, %r2;
	setp.gt.u32 	%p1, %r11, 128;
	@%p1 bra 	$L__BB3_2;
	cvta.to.global.u64 	%rd4, %rd2;
	cvta.to.global.u64 	%rd5, %rd3;
	cvta.to.global.u64 	%rd6, %rd1;
	mad.lo.s32 	%r12, %r1, 130, %r2;
	mul.wide.u32 	%rd7, %r12, 8;
	add.s64 	%rd8, %rd6, %rd7;
	ld.global.f64 	%fd1, [%rd8];
	add.f64 	%fd2, %fd1, 0d0000000000000000;
	ld.const.s8 	%rs1, [CX];
	cvt.rn.f64.s16 	%fd3, %rs1;
	fma.rn.f64 	%fd4, %fd1, %fd3, 0d0000000000000000;
	ld.const.s8 	%rs2, [CY];
	cvt.rn.f64.s16 	%fd5, %rs2;
	fma.rn.f64 	%fd6, %fd1, %fd5, 0d0000000000000000;
	ld.global.f64 	%fd7, [%rd8+135200];
	add.f64 	%fd8, %fd2, %fd7;
	ld.const.s8 	%rs3, [CX+1];
	cvt.rn.f64.s16 	%fd9, %rs3;
	fma.rn.f64 	%fd10, %fd7, %fd9, %fd4;
	ld.const.s8 	%rs4, [CY+1];
	cvt.rn.f64.s16 	%fd11, %rs4;
	fma.rn.f64 	%fd12, %fd7, %fd11, %fd6;
	ld.global.f64 	%fd13, [%rd8+270400];
	add.f64 	%fd14, %fd8, %fd13;
	ld.const.s8 	%rs5, [CX+2];
	cvt.rn.f64.s16 	%fd15, %rs5;
	fma.rn.f64 	%fd16, %fd13, %fd15, %fd10;
	ld.const.s8 	%rs6, [CY+2];
	cvt.rn.f64.s16 	%fd17, %rs6;
	fma.rn.f64 	%fd18, %fd13, %fd17, %fd12;
	ld.global.f64 	%fd19, [%rd8+405600];
	add.f64 	%fd20, %fd14, %fd19;
	ld.const.s8 	%rs7, [CX+3];
	cvt.rn.f64.s16 	%fd21, %rs7;
	fma.rn.f64 	%fd22, %fd19, %fd21, %fd16;
	ld.const.s8 	%rs8, [CY+3];
	cvt.rn.f64.s16 	%fd23, %rs8;
	fma.rn.f64 	%fd24, %fd19, %fd23, %fd18;
	ld.global.f64 	%fd25, [%rd8+540800];
	add.f64 	%fd26, %fd20, %fd25;
	ld.const.s8 	%rs9, [CX+4];
	cvt.rn.f64.s16 	%fd27, %rs9;
	fma.rn.f64 	%fd28, %fd25, %fd27, %fd22;
	ld.const.s8 	%rs10, [CY+4];
	cvt.rn.f64.s16 	%fd29, %rs10;
	fma.rn.f64 	%fd30, %fd25, %fd29, %fd24;
	ld.global.f64 	%fd31, [%rd8+676000];
	add.f64 	%fd32, %fd26, %fd31;
	ld.const.s8 	%rs11, [CX+5];
	cvt.rn.f64.s16 	%fd33, %rs11;
	fma.rn.f64 	%fd34, %fd31, %fd33, %fd28;
	ld.const.s8 	%rs12, [CY+5];
	cvt.rn.f64.s16 	%fd35, %rs12;
	fma.rn.f64 	%fd36, %fd31, %fd35, %fd30;
	ld.global.f64 	%fd37, [%rd8+811200];
	add.f64 	%fd38, %fd32, %fd37;
	ld.const.s8 	%rs13, [CX+6];
	cvt.rn.f64.s16 	%fd39, %rs13;
	fma.rn.f64 	%fd40, %fd37, %fd39, %fd34;
	ld.const.s8 	%rs14, [CY+6];
	cvt.rn.f64.s16 	%fd41, %rs14;
	fma.rn.f64 	%fd42, %fd37, %fd41, %fd36;
	ld.global.f64 	%fd43, [%rd8+946400];
	add.f64 	%fd44, %fd38, %fd43;
	ld.const.s8 	%rs15, [CX+7];
	cvt.rn.f64.s16 	%fd45, %rs15;
	fma.rn.f64 	%fd46, %fd43, %fd45, %fd40;
	ld.const.s8 	%rs16, [CY+7];
	cvt.rn.f64.s16 	%fd47, %rs16;
	fma.rn.f64 	%fd48, %fd43, %fd47, %fd42;
	ld.global.f64 	%fd49, [%rd8+1081600];
	add.f64 	%fd50, %fd44, %fd49;
	ld.const.s8 	%rs17, [CX+8];
	cvt.rn.f64.s16 	%fd51, %rs17;
	fma.rn.f64 	%fd52, %fd49, %fd51, %fd46;
	ld.const.s8 	%rs18, [CY+8];
	cvt.rn.f64.s16 	%fd53, %rs18;
	fma.rn.f64 	%fd54, %fd49, %fd53, %fd48;
	add.s64 	%rd9, %rd4, %rd7;
	st.global.f64 	[%rd9], %fd50;
	div.rn.f64 	%fd55, %fd52, %fd50;
	mul.wide.u32 	%rd10, %r12, 16;
	add.s64 	%rd11, %rd5, %rd10;
	div.rn.f64 	%fd56, %fd54, %fd50;
	st.global.v2.f64 	[%rd11], {%fd55, %fd56};
$L__BB3_2:
	ret;

}
	// .globl	_Z24boundaryConditionKernel1PdS_P7double2
.visible .entry _Z24boundaryConditionKernel1PdS_P7double2(
	.param .u64 .ptr .align 1 _Z24boundaryConditionKernel1PdS_P7double2_param_0,
	.param .u64 .ptr .align 1 _Z24boundaryConditionKernel1PdS_P7double2_param_1,
	.param .u64 .ptr .align 1 _Z24boundaryConditionKernel1PdS_P7double2_param_2
)
{
	.reg .pred 	%p<3>;
	.reg .b16 	%rs<3>;
	.reg .b32 	%r<16>;
	.reg .b64 	%rd<25>;
	.reg .b64 	%fd<66>;

	ld.param.u64 	%rd10, [_Z24boundaryConditionKernel1PdS_P7double2_param_0];
	ld.param.u64 	%rd11, [_Z24boundaryConditionKernel1PdS_P7double2_param_1];
	ld.param.u64 	%rd12, [_Z24boundaryConditionKernel1PdS_P7double2_param_2];
	mov.u32 	%r9, %ctaid.x;
	mov.u32 	%r10, %ntid.x;
	mul.lo.s32 	%r1, %r9, %r10;
	mov.u32 	%r2, %tid.x;
	add.s32 	%r14, %r2, %r1;
	add.s32 	%r3, %r14, 1;
	setp.gt.u32 	%p1, %r3, 128;
	@%p1 bra 	$L__BB4_3;
	cvta.to.global.u64 	%rd16, %rd12;
	cvta.to.global.u64 	%rd17, %rd11;
	mul.wide.u32 	%rd18, %r3, 8;
	add.s64 	%rd1, %rd17, %rd18;
	ld.global.f64 	%fd1, [%rd1+133120];
	st.global.f64 	[%rd1+134160], %fd1;
	ld.global.f64 	%fd2, [%rd1+1040];
	st.global.f64 	[%rd1], %fd2;
	mul.wide.u32 	%rd19, %r3, 16;
	add.s64 	%rd2, %rd16, %rd19;
	cvta.to.global.u64 	%rd3, %rd10;
	mov.b32 	%r15, 1;
	mov.u64 	%rd24, WEIGHTS;
	mov.u64 	%rd23, CY;
	mov.u64 	%rd22, CX;
$L__BB4_2:
	ld.global.f64 	%fd3, [%rd1+134160];
	ld.global.v2.f64 	{%fd4, %fd5}, [%rd2+268320];
	ld.const.s8 	%rs1, [%rd22];
	cvt.rn.f64.s16 	%fd6, %rs1;
	ld.const.s8 	%rs2, [%rd23];
	cvt.rn.f64.s16 	%fd7, %rs2;
	mul.f64 	%fd8, %fd5, %fd7;
	fma.rn.f64 	%fd9, %fd4, %fd6, %fd8;
	mul.f64 	%fd10, %fd5, %fd5;
	fma.rn.f64 	%fd11, %fd4, %fd4, %fd10;
	ld.const.f64 	%fd12, [%rd24];
	mul.f64 	%fd13, %fd3, %fd12;
	fma.rn.f64 	%fd14, %fd9, 0d4008000000000000, 0d3FF0000000000000;
	mul.f64 	%fd15, %fd9, 0d4012000000000000;
	fma.rn.f64 	%fd16, %fd9, %fd15, %fd14;
	mul.f64 	%fd17, %fd11, 0d3FF8000000000000;
	sub.f64 	%fd18, %fd16, %fd17;
	add.s32 	%r13, %r14, 1;
	mul.wide.u32 	%rd20, %r13, 8;
	add.s64 	%rd21, %rd3, %rd20;
	ld.global.f64 	%fd19, [%rd21+133120];
	fma.rn.f64 	%fd20, %fd13, %fd18, %fd19;
	ld.global.f64 	%fd21, [%rd1+133120];
	ld.global.v2.f64 	{%fd22, %fd23}, [%rd2+266240];
	mul.f64 	%fd24, %fd23, %fd7;
	fma.rn.f64 	%fd25, %fd22, %fd6, %fd24;
	mul.f64 	%fd26, %fd23, %fd23;
	fma.rn.f64 	%fd27, %fd22, %fd22, %fd26;
	mul.f64 	%fd28, %fd21, %fd12;
	fma.rn.f64 	%fd29, %fd25, 0d4008000000000000, 0d3FF0000000000000;
	mul.f64 	%fd30, %fd25, 0d4012000000000000;
	fma.rn.f64 	%fd31, %fd25, %fd30, %fd29;
	mul.f64 	%fd32, %fd27, 0d3FF8000000000000;
	sub.f64 	%fd33, %fd31, %fd32;
	mul.f64 	%fd34, %fd28, %fd33;
	sub.f64 	%fd35, %fd20, %fd34;
	st.global.f64 	[%rd21+134160], %fd35;
	ld.global.f64 	%fd36, [%rd1];
	ld.global.v2.f64 	{%fd37, %fd38}, [%rd2];
	mul.f64 	%fd39, %fd38, %fd7;
	fma.rn.f64 	%fd40, %fd37, %fd6, %fd39;
	mul.f64 	%fd41, %fd38, %fd38;
	fma.rn.f64 	%fd42, %fd37, %fd37, %fd41;
	mul.f64 	%fd43, %fd36, %fd12;
	fma.rn.f64 	%fd44, %fd40, 0d4008000000000000, 0d3FF0000000000000;
	mul.f64 	%fd45, %fd40, 0d4012000000000000;
	fma.rn.f64 	%fd46, %fd40, %fd45, %fd44;
	mul.f64 	%fd47, %fd42, 0d3FF8000000000000;
	sub.f64 	%fd48, %fd46, %fd47;
	ld.global.f64 	%fd49, [%rd21+1040];
	fma.rn.f64 	%fd50, %fd43, %fd48, %fd49;
	ld.global.f64 	%fd51, [%rd1+1040];
	ld.global.v2.f64 	{%fd52, %fd53}, [%rd2+2080];
	mul.f64 	%fd54, %fd53, %fd7;
	fma.rn.f64 	%fd55, %fd52, %fd6, %fd54;
	mul.f64 	%fd56, %fd53, %fd53;
	fma.rn.f64 	%fd57, %fd52, %fd52, %fd56;
	mul.f64 	%fd58, %fd51, %fd12;
	fma.rn.f64 	%fd59, %fd55, 0d4008000000000000, 0d3FF0000000000000;
	mul.f64 	%fd60, %fd55, 0d4012000000000000;
	fma.rn.f64 	%fd61, %fd55, %fd60, %fd59;
	mul.f64 	%fd62, %fd57, 0d3FF8000000000000;
	sub.f64 	%fd63, %fd61, %fd62;
	mul.f64 	%fd64, %fd58, %fd63;
	sub.f64 	%fd65, %fd50, %fd64;
	st.global.f64 	[%rd21], %fd65;
	add.s32 	%r15, %r15, 16900;
	add.s32 	%r14, %r14, 16900;
	add.s64 	%rd24, %rd24, 8;
	add.s64 	%rd23, %rd23, 1;
	add.s64 	%rd22, %rd22, 1;
	setp.ne.s32 	%p2, %r15, 152101;
	@%p2 bra 	$L__BB4_2;
$L__BB4_3:
	ret;

}
	// .globl	_Z24boundaryConditionKernel2PdS_P7double2
.visible .entry _Z24boundaryConditionKernel2PdS_P7double2(
	.param .u64 .ptr .align 1 _Z24boundaryConditionKernel2PdS_P7double2_param_0,
	.param .u64 .ptr .align 1 _Z24boundaryConditionKernel2PdS_P7double2_param_1,
	.param .u64 .ptr .align 1 _Z24boundaryConditionKernel2PdS_P7double2_param_2
)
{
	.reg .pred 	%p<3>;
	.reg .b16 	%rs<3>;
	.reg .b32 	%r<10>;
	.reg .b64 	%rd<29>;
	.reg .b64 	%fd<66>;

	ld.param.u64 	%rd12, [_Z24boundaryConditionKernel2PdS_P7double2_param_0];
	ld.param.u64 	%rd13, [_Z24boundaryConditionKernel2PdS_P7double2_param_1];
	ld.param.u64 	%rd14, [_Z24boundaryConditionKernel2PdS_P7double2_param_2];
	mov.u32 	%r4, %ctaid.x;
	mov.u32 	%r5, %ntid.x;
	mov.u32 	%r6, %tid.x;
	mad.lo.s32 	%r1, %r4, %r5, %r6;
	setp.gt.u32 	%p1, %r1, 129;
	@%p1 bra 	$L__BB5_3;
	cvta.to.global.u64 	%rd18, %rd14;
	cvta.to.global.u64 	%rd19, %rd13;
	mul.lo.s32 	%r8, %r1, 130;
	mul.wide.u32 	%rd20, %r8, 8;
	add.s64 	%rd1, %rd19, %rd20;
	ld.global.f64 	%fd1, [%rd1+8];
	st.global.f64 	[%rd1], %fd1;
	ld.global.f64 	%fd2, [%rd1+1024];
	st.global.f64 	[%rd1+1032], %fd2;
	mul.wide.u32 	%rd21, %r8, 16;
	add.s64 	%rd2, %rd18, %rd21;
	mov.b64 	%rd22, 4591870180066957722;
	st.global.u64 	[%rd2+2064], %rd22;
	cvta.to.global.u64 	%rd23, %rd12;
	add.s64 	%rd24, %rd20, %rd23;
	add.s64 	%rd26, %rd24, 1032;
	mov.b32 	%r9, 0;
	mov.u64 	%rd28, CX;
	mov.u64 	%rd27, CY;
	mov.u64 	%rd25, WEIGHTS;
$L__BB5_2:
	ld.global.f64 	%fd3, [%rd1];
	ld.global.v2.f64 	{%fd4, %fd5}, [%rd2];
	ld.const.s8 	%rs1, [%rd28];
	cvt.rn.f64.s16 	%fd6, %rs1;
	ld.const.s8 	%rs2, [%rd27];
	cvt.rn.f64.s16 	%fd7, %rs2;
	mul.f64 	%fd8, %fd5, %fd7;
	fma.rn.f64 	%fd9, %fd4, %fd6, %fd8;
	mul.f64 	%fd10, %fd5, %fd5;
	fma.rn.f64 	%fd11, %fd4, %fd4, %fd10;
	ld.const.f64 	%fd12, [%rd25];
	mul.f64 	%fd13, %fd3, %fd12;
	fma.rn.f64 	%fd14, %fd9, 0d4008000000000000, 0d3FF0000000000000;
	mul.f64 	%fd15, %fd9, 0d4012000000000000;
	fma.rn.f64 	%fd16, %fd9, %fd15, %fd14;
	mul.f64 	%fd17, %fd11, 0d3FF8000000000000;
	sub.f64 	%fd18, %fd16, %fd17;
	ld.global.f64 	%fd19, [%rd26+-1024];
	fma.rn.f64 	%fd20, %fd13, %fd18, %fd19;
	ld.global.f64 	%fd21, [%rd1+8];
	ld.global.v2.f64 	{%fd22, %fd23}, [%rd2+16];
	mul.f64 	%fd24, %fd23, %fd7;
	fma.rn.f64 	%fd25, %fd22, %fd6, %fd24;
	mul.f64 	%fd26, %fd23, %fd23;
	fma.rn.f64 	%fd27, %fd22, %fd22, %fd26;
	mul.f64 	%fd28, %fd21, %fd12;
	fma.rn.f64 	%fd29, %fd25, 0d4008000000000000, 0d3FF0000000000000;
	mul.f64 	%fd30, %fd25, 0d4012000000000000;
	fma.rn.f64 	%fd31, %fd25, %fd30, %fd29;
	mul.f64 	%fd32, %fd27, 0d3FF8000000000000;
	sub.f64 	%fd33, %fd31, %fd32;
	mul.f64 	%fd34, %fd28, %fd33;
	sub.f64 	%fd35, %fd20, %fd34;
	st.global.f64 	[%rd26+-1032], %fd35;
	ld.global.f64 	%fd36, [%rd1+1032];
	ld.global.v2.f64 	{%fd37, %fd38}, [%rd2+2064];
	mul.f64 	%fd39, %fd38, %fd7;
	fma.rn.f64 	%fd40, %fd37, %fd6, %fd39;
	mul.f64 	%fd41, %fd38, %fd38;
	fma.rn.f64 	%fd42, %fd37, %fd37, %fd41;
	mul.f64 	%fd43, %fd36, %fd12;
	fma.rn.f64 	%fd44, %fd40, 0d4008000000000000, 0d3FF0000000000000;
	mul.f64 	%fd45, %fd40, 0d4012000000000000;
	fma.rn.f64 	%fd46, %fd40, %fd45, %fd44;
	mul.f64 	%fd47, %fd42, 0d3FF8000000000000;
	sub.f64 	%fd48, %fd46, %fd47;
	ld.global.f64 	%fd49, [%rd26+-8];
	fma.rn.f64 	%fd50, %fd43, %fd48, %fd49;
	ld.global.f64 	%fd51, [%rd1+1024];
	ld.global.v2.f64 	{%fd52, %fd53}, [%rd2+2048];
	mul.f64 	%fd54, %fd53, %fd7;
	fma.rn.f64 	%fd55, %fd52, %fd6, %fd54;
	mul.f64 	%fd56, %fd53, %fd53;
	fma.rn.f64 	%fd57, %fd52, %fd52, %fd56;
	mul.f64 	%fd58, %fd51, %fd12;
	fma.rn.f64 	%fd59, %fd55, 0d4008000000000000, 0d3FF0000000000000;
	mul.f64 	%fd60, %fd55, 0d4012000000000000;
	fma.rn.f64 	%fd61, %fd55, %fd60, %fd59;
	mul.f64 	%fd62, %fd57, 0d3FF8000000000000;
	sub.f64 	%fd63, %fd61, %fd62;
	mul.f64 	%fd64, %fd58, %fd63;
	sub.f64 	%fd65, %fd50, %fd64;
	st.global.f64 	[%rd26], %fd65;
	add.s32 	%r9, %r9, 16900;
	add.s64 	%rd28, %rd28, 1;
	add.s64 	%rd27, %rd27, 1;
	add.s64 	%rd26, %rd26, 135200;
	add.s64 	%rd25, %rd25, 8;
	setp.ne.s32 	%p2, %r9, 152100;
	@%p2 bra 	$L__BB5_2;
$L__BB5_3:
	ret;

}


// ===== COMPILED SASS (sm_100) =====

	.target	sm_100

	.elftype	@"ET_EXEC"


//--------------------- .note.nv.tkinfo           --------------------------
	.section	.note.nv.tkinfo,"",@"SHT_NOTE"
	.sectionflags	@"SHF_NOTE_NV_TKINFO"
	.tkinfo
        /*0018*/ 	.word	0x00000002
        /*0030*/ 	.string	""
        /*0030*/ 	.string	"ptxas"
        /*0030*/ 	.string	"Cuda compilation tools, release 13.0, V13.0.88"
        /*0030*/ 	.string	"Build cuda_13.0.r13.0/compiler.36424714_0"
        /*0030*/ 	.string	"-arch sm_100 -m 64 "



//--------------------- .note.nv.cuinfo           --------------------------
	.section	.note.nv.cuinfo,"",@"SHT_NOTE"
	.sectionflags	@"SHF_NOTE_NV_CUINFO"
        /*0018*/ 	.short	0x0002
        /*001a*/ 	.short	0x0064
        /*001c*/ 	.short	0x0082
	.zero		2


//--------------------- .nv.info                  --------------------------
	.section	.nv.info,"",@"SHT_CUDA_INFO"
	.align	4


	//----- nvinfo : EIATTR_REGCOUNT
	.align		4
        /*0000*/ 	.byte	0x04, 0x2f
        /*0002*/ 	.short	(.L_4 - .L_3)
	.align		4
.L_3:
        /*0004*/ 	.word	index@(_Z5init1PdP7double2S1_)
        /*0008*/ 	.word	0x00000012


	//----- nvinfo : EIATTR_FRAME_SIZE
	.align		4
.L_4:
        /*000c*/ 	.byte	0x04, 0x11
        /*000e*/ 	.short	(.L_6 - .L_5)
	.align		4
.L_5:
        /*0010*/ 	.word	index@(_Z5init1PdP7double2S1_)
        /*0014*/ 	.word	0x00000000


	//----- nvinfo : EIATTR_REGCOUNT
	.align		4
.L_6:
        /*0018*/ 	.byte	0x04, 0x2f
        /*001a*/ 	.short	(.L_8 - .L_7)
	.align		4
.L_7:
        /*001c*/ 	.word	index@(_Z5init2PdS_P7double2)
        /*0020*/ 	.word	0x00000018


	//----- nvinfo : EIATTR_FRAME_SIZE
	.align		4
.L_8:
        /*0024*/ 	.byte	0x04, 0x11
        /*0026*/ 	.short	(.L_10 - .L_9)
	.align		4
.L_9:
        /*0028*/ 	.word	index@(_Z5init2PdS_P7double2)
        /*002c*/ 	.word	0x00000000


	//----- nvinfo : EIATTR_REGCOUNT
	.align		4
.L_10:
        /*0030*/ 	.byte	0x04, 0x2f
        /*0032*/ 	.short	(.L_12 - .L_11)
	.align		4
.L_11:
        /*0034*/ 	.word	index@(_Z15collisionKernelPdS_S_P7double2)
        /*0038*/ 	.word	0x0000001e


	//----- nvinfo : EIATTR_FRAME_SIZE
	.align		4
.L_12:
        /*003c*/ 	.byte	0x04, 0x11
        /*003e*/ 	.short	(.L_14 - .L_13)
	.align		4
.L_13:
        /*0040*/ 	.word	index@($__internal_1_$__cuda_sm20_div_rn_f64_full)
        /*0044*/ 	.word	0x00000000


	//----- nvinfo : EIATTR_FRAME_SIZE
	.align		4
.L_14:
        /*0048*/ 	.byte	0x04, 0x11
        /*004a*/ 	.short	(.L_16 - .L_15)
	.align		4
.L_15:
        /*004c*/ 	.word	index@(_Z15collisionKernelPdS_S_P7double2)
        /*0050*/ 	.word	0x00000000


	//----- nvinfo : EIATTR_REGCOUNT
	.align		4
.L_16:
        /*0054*/ 	.byte	0x04, 0x2f
        /*0056*/ 	.short	(.L_18 - .L_17)
	.align		4
.L_17:
        /*0058*/ 	.word	index@(_Z36calculateMacroscopicPropertiesKernelPdS_P7double2)
        /*005c*/ 	.word	0x00000020


	//----- nvinfo : EIATTR_FRAME_SIZE
	.align		4
.L_18:
        /*0060*/ 	.byte	0x04, 0x11
        /*0062*/ 	.short	(.L_20 - .L_19)
	.align		4
.L_19:
        /*0064*/ 	.word	index@($__internal_0_$__cuda_sm20_div_rn_f64_full)
        /*0068*/ 	.word	0x00000000


	//----- nvinfo : EIATTR_FRAME_SIZE
	.align		4
.L_20:
        /*006c*/ 	.byte	0x04, 0x11
        /*006e*/ 	.short	(.L_22 - .L_21)
	.align		4
.L_21:
        /*0070*/ 	.word	index@(_Z36calculateMacroscopicPropertiesKernelPdS_P7double2)
        /*0074*/ 	.word	0x00000000


	//----- nvinfo : EIATTR_REGCOUNT
	.align		4
.L_22:
        /*0078*/ 	.byte	0x04, 0x2f
        /*007a*/ 	.short	(.L_24 - .L_23)
	.align		4
.L_23:
        /*007c*/ 	.word	index@(_Z24boundaryConditionKernel1PdS_P7double2)
        /*0080*/ 	.word	0x00000020


	//----- nvinfo : EIATTR_FRAME_SIZE
	.align		4
.L_24:
        /*0084*/ 	.byte	0x04, 0x11
        /*0086*/ 	.short	(.L_26 - .L_25)
	.align		4
.L_25:
        /*0088*/ 	.word	index@(_Z24boundaryConditionKernel1PdS_P7double2)
        /*008c*/ 	.word	0x00000000


	//----- nvinfo : EIATTR_REGCOUNT
	.align		4
.L_26:
        /*0090*/ 	.byte	0x04, 0x2f
        /*0092*/ 	.short	(.L_28 - .L_27)
	.align		4
.L_27:
        /*0094*/ 	.word	index@(_Z24boundaryConditionKernel2PdS_P7double2)
        /*0098*/ 	.word	0x00000020


	//----- nvinfo : EIATTR_FRAME_SIZE
	.align		4
.L_28:
        /*009c*/ 	.byte	0x04, 0x11
        /*009e*/ 	.short	(.L_30 - .L_29)
	.align		4
.L_29:
        /*00a0*/ 	.word	index@(_Z24boundaryConditionKernel2PdS_P7double2)
        /*00a4*/ 	.word	0x00000000


	//----- nvinfo : EIATTR_MIN_STACK_SIZE
	.align		4
.L_30:
        /*00a8*/ 	.byte	0x04, 0x12
        /*00aa*/ 	.short	(.L_32 - .L_31)
	.align		4
.L_31:
        /*00ac*/ 	.word	index@(_Z24boundaryConditionKernel2PdS_P7double2)
        /*00b0*/ 	.word	0x00000000


	//----- nvinfo : EIATTR_MIN_STACK_SIZE
	.align		4
.L_32:
        /*00b4*/ 	.byte	0x04, 0x12
        /*00b6*/ 	.short	(.L_34 - .L_33)
	.align		4
.L_33:
        /*00b8*/ 	.word	index@(_Z24boundaryConditionKernel1PdS_P7double2)
        /*00bc*/ 	.word	0x00000000


	//----- nvinfo : EIATTR_MIN_STACK_SIZE
	.align		4
.L_34:
        /*00c0*/ 	.byte	0x04, 0x12
        /*00c2*/ 	.short	(.L_36 - .L_35)
	.align		4
.L_35:
        /*00c4*/ 	.word	index@(_Z36calculateMacroscopicPropertiesKernelPdS_P7double2)
        /*00c8*/ 	.word	0x00000000


	//----- nvinfo : EIATTR_MIN_STACK_SIZE
	.align		4
.L_36:
        /*00cc*/ 	.byte	0x04, 0x12
        /*00ce*/ 	.short	(.L_38 - .L_37)
	.align		4
.L_37:
        /*00d0*/ 	.word	index@(_Z15collisionKernelPdS_S_P7double2)
        /*00d4*/ 	.word	0x00000000


	//----- nvinfo : EIATTR_MIN_STACK_SIZE
	.align		4
.L_38:
        /*00d8*/ 	.byte	0x04, 0x12
        /*00da*/ 	.short	(.L_40 - .L_39)
	.align		4
.L_39:
        /*00dc*/ 	.word	index@(_Z5init2PdS_P7double2)
        /*00e0*/ 	.word	0x00000000


	//----- nvinfo : EIATTR_MIN_STACK_SIZE
	.align		4
.L_40:
        /*00e4*/ 	.byte	0x04, 0x12
        /*00e6*/ 	.short	(.L_42 - .L_41)
	.align		4
.L_41:
        /*00e8*/ 	.word	index@(_Z5init1PdP7double2S1_)
        /*00ec*/ 	.word	0x00000000
.L_42:


//--------------------- .nv.compat                --------------------------
	.section	.nv.compat,"",@"SHT_CUDA_COMPAT_INFO"
	.align	4
        /*0000*/ 	.byte	0x02, 0x09, 0x00, 0x00, 0x02, 0x02, 0x01, 0x00, 0x02, 0x05, 0x05, 0x00, 0x03, 0x07, 0x01, 0x01
        /*0010*/ 	.byte	0x02, 0x03, 0x00, 0x00, 0x02, 0x06, 0x01, 0x00, 0x04, 0x0b, 0x08, 0x00, 0x01, 0x00, 0x00, 0x00
        /*0020*/ 	.byte	0x00, 0x00, 0x00, 0x00


//--------------------- .nv.info._Z24boundaryConditionKernel2PdS_P7double2 --------------------------
	.section	.nv.info._Z24boundaryConditionKernel2PdS_P7double2,"",@"SHT_CUDA_INFO"
	.sectionflags	@""
	.align	4


	//----- nvinfo : EIATTR_CUDA_API_VERSION
	.align		4
        /*0000*/ 	.byte	0x04, 0x37
        /*0002*/ 	.short	(.L_44 - .L_43)
.L_43:
        /*0004*/ 	.word	0x00000082


	//----- nvinfo : EIATTR_KPARAM_INFO
	.align		4
.L_44:
        /*0008*/ 	.byte	0x04, 0x17
        /*000a*/ 	.short	(.L_46 - .L_45)
.L_45:
        /*000c*/ 	.word	0x00000000
        /*0010*/ 	.short	0x0002
        /*0012*/ 	.short	0x0010
        /*0014*/ 	.byte	0x00, 0xf5, 0x21, 0x00


	//----- nvinfo : EIATTR_KPARAM_INFO
	.align		4
.L_46:
        /*0018*/ 	.byte	0x04, 0x17
        /*001a*/ 	.short	(.L_48 - .L_47)
.L_47:
        /*001c*/ 	.word	0x00000000
        /*0020*/ 	.short	0x0001
        /*0022*/ 	.short	0x0008
        /*0024*/ 	.byte	0x00, 0xf5, 0x21, 0x00


	//----- nvinfo : EIATTR_KPARAM_INFO
	.align		4
.L_48:
        /*0028*/ 	.byte	0x04, 0x17
        /*002a*/ 	.short	(.L_50 - .L_49)
.L_49:
        /*002c*/ 	.word	0x00000000
        /*0030*/ 	.short	0x0000
        /*0032*/ 	.short	0x0000
        /*0034*/ 	.byte	0x00, 0xf5, 0x21, 0x00


	//----- nvinfo : EIATTR_SPARSE_MMA_MASK
	.align		4
.L_50:
        /*0038*/ 	.byte	0x03, 0x50
        /*003a*/ 	.short	0x0000


	//----- nvinfo : EIATTR_MAXREG_COUNT
	.align		4
        /*003c*/ 	.byte	0x03, 0x1b
        /*003e*/ 	.short	0x00ff


	//----- nvinfo : EIATTR_MERCURY_ISA_VERSION
	.align		4
        /*0040*/ 	.byte	0x03, 0x5f
        /*0042*/ 	.short	0x0101


	//----- nvinfo : EIATTR_VRC_CTA_INIT_COUNT
	.align		4
        /*0044*/ 	.byte	0x02, 0x4a
	.zero		1
	.zero		1


	//----- nvinfo : EIATTR_EXIT_INSTR_OFFSETS
	.align		4
        /*0048*/ 	.byte	0x04, 0x1c
        /*004a*/ 	.short	(.L_52 - .L_51)


	//   ....[0]....
.L_51:
        /*004c*/ 	.word	0x00000060


	//   ....[1]....
        /*0050*/ 	.word	0x000022c0


	//----- nvinfo : EIATTR_CBANK_PARAM_SIZE
	.align		4
.L_52:
        /*0054*/ 	.byte	0x03, 0x19
        /*0056*/ 	.short	0x0018


	//----- nvinfo : EIATTR_PARAM_CBANK
	.align		4
        /*0058*/ 	.byte	0x04, 0x0a
        /*005a*/ 	.short	(.L_54 - .L_53)
	.align		4
.L_53:
        /*005c*/ 	.word	index@(.nv.constant0._Z24boundaryConditionKernel2PdS_P7double2)
        /*0060*/ 	.short	0x0380
        /*0062*/ 	.short	0x0018


	//----- nvinfo : EIATTR_SW_WAR
	.align		4
.L_54:
        /*0064*/ 	.byte	0x04, 0x36
        /*0066*/ 	.short	(.L_56 - .L_55)
.L_55:
        /*0068*/ 	.word	0x00000008
.L_56:


//--------------------- .nv.info._Z24boundaryConditionKernel1PdS_P7double2 --------------------------
	.section	.nv.info._Z24boundaryConditionKernel1PdS_P7double2,"",@"SHT_CUDA_INFO"
	.sectionflags	@""
	.align	4


	//----- nvinfo : EIATTR_CUDA_API_VERSION
	.align		4
        /*0000*/ 	.byte	0x04, 0x37
        /*0002*/ 	.short	(.L_58 - .L_57)
.L_57:
        /*0004*/ 	.word	0x00000082


	//----- nvinfo : EIATTR_KPARAM_INFO
	.align		4
.L_58:
        /*0008*/ 	.byte	0x04, 0x17
        /*000a*/ 	.short	(.L_60 - .L_59)
.L_59:
        /*000c*/ 	.word	0x00000000
        /*0010*/ 	.short	0x0002
        /*0012*/ 	.short	0x0010
        /*0014*/ 	.byte	0x00, 0xf5, 0x21, 0x00


	//----- nvinfo : EIATTR_KPARAM_INFO
	.align		4
.L_60:
        /*0018*/ 	.byte	0x04, 0x17
        /*001a*/ 	.short	(.L_62 - .L_61)
.L_61:
        /*001c*/ 	.word	0x00000000
        /*0020*/ 	.short	0x0001
        /*0022*/ 	.short	0x0008
        /*0024*/ 	.byte	0x00, 0xf5, 0x21, 0x00


	//----- nvinfo : EIATTR_KPARAM_INFO
	.align		4
.L_62:
        /*0028*/ 	.byte	0x04, 0x17
        /*002a*/ 	.short	(.L_64 - .L_63)
.L_63:
        /*002c*/ 	.word	0x00000000
        /*0030*/ 	.short	0x0000
        /*0032*/ 	.short	0x0000
        /*0034*/ 	.byte	0x00, 0xf5, 0x21, 0x00


	//----- nvinfo : EIATTR_SPARSE_MMA_MASK
	.align		4
.L_64:
        /*0038*/ 	.byte	0x03, 0x50
        /*003a*/ 	.short	0x0000


	//----- nvinfo : EIATTR_MAXREG_COUNT
	.align		4
        /*003c*/ 	.byte	0x03, 0x1b
        /*003e*/ 	.short	0x00ff


	//----- nvinfo : EIATTR_MERCURY_ISA_VERSION
	.align		4
        /*0040*/ 	.byte	0x03, 0x5f
        /*0042*/ 	.short	0x0101


	//----- nvinfo : EIATTR_VRC_CTA_INIT_COUNT
	.align		4
        /*0044*/ 	.byte	0x02, 0x4a
	.zero		1
	.zero		1


	//----- nvinfo : EIATTR_EXIT_INSTR_OFFSETS
	.align		4
        /*0048*/ 	.byte	0x04, 0x1c
        /*004a*/ 	.short	(.L_66 - .L_65)


	//   ....[0]....
.L_65:
        /*004c*/ 	.word	0x00000070


	//   ....[1]....
        /*0050*/ 	.word	0x00002390


	//----- nvinfo : EIATTR_CBANK_PARAM_SIZE
	.align		4
.L_66:
        /*0054*/ 	.byte	0x03, 0x19
        /*0056*/ 	.short	0x0018


	//----- nvinfo : EIATTR_PARAM_CBANK
	.align		4
        /*0058*/ 	.byte	0x04, 0x0a
        /*005a*/ 	.short	(.L_68 - .L_67)
	.align		4
.L_67:
        /*005c*/ 	.word	index@(.nv.constant0._Z24boundaryConditionKernel1PdS_P7double2)
        /*0060*/ 	.short	0x0380
        /*0062*/ 	.short	0x0018


	//----- nvinfo : EIATTR_SW_WAR
	.align		4
.L_68:
        /*0064*/ 	.byte	0x04, 0x36
        /*0066*/ 	.short	(.L_70 - .L_69)
.L_69:
        /*0068*/ 	.word	0x00000008
.L_70:


//--------------------- .nv.info._Z36calculateMacroscopicPropertiesKernelPdS_P7double2 --------------------------
	.section	.nv.info._Z36calculateMacroscopicPropertiesKernelPdS_P7double2,"",@"SHT_CUDA_INFO"
	.sectionflags	@""
	.align	4


	//----- nvinfo : EIATTR_CUDA_API_VERSION
	.align		4
        /*0000*/ 	.byte	0x04, 0x37
        /*0002*/ 	.short	(.L_72 - .L_71)
.L_71:
        /*0004*/ 	.word	0x00000082


	//----- nvinfo : EIATTR_KPARAM_INFO
	.align		4
.L_72:
        /*0008*/ 	.byte	0x04, 0x17
        /*000a*/ 	.short	(.L_74 - .L_73)
.L_73:
        /*000c*/ 	.word	0x00000000
        /*0010*/ 	.short	0x0002
        /*0012*/ 	.short	0x0010
        /*0014*/ 	.byte	0x00, 0xf5, 0x21, 0x00


	//----- nvinfo : EIATTR_KPARAM_INFO
	.align		4
.L_74:
        /*0018*/ 	.byte	0x04, 0x17
        /*001a*/ 	.short	(.L_76 - .L_75)
.L_75:
        /*001c*/ 	.word	0x00000000
        /*0020*/ 	.short	0x0001
        /*0022*/ 	.short	0x0008
        /*0024*/ 	.byte	0x00, 0xf5, 0x21, 0x00


	//----- nvinfo : EIATTR_KPARAM_INFO
	.align		4
.L_76:
        /*0028*/ 	.byte	0x04, 0x17
        /*002a*/ 	.short	(.L_78 - .L_77)
.L_77:
        /*002c*/ 	.word	0x00000000
        /*0030*/ 	.short	0x0000
        /*0032*/ 	.short	0x0000
        /*0034*/ 	.byte	0x00, 0xf5, 0x21, 0x00


	//----- nvinfo : EIATTR_SPARSE_MMA_MASK
	.align		4
.L_78:
        /*0038*/ 	.byte	0x03, 0x50
        /*003a*/ 	.short	0x0000


	//----- nvinfo : EIATTR_MAXREG_COUNT
	.align		4
        /*003c*/ 	.byte	0x03, 0x1b
        /*003e*/ 	.short	0x00ff


	//----- nvinfo : EIATTR_MERCURY_ISA_VERSION
	.align		4
        /*0040*/ 	.byte	0x03, 0x5f
        /*0042*/ 	.short	0x0101


	//----- nvinfo : EIATTR_VRC_CTA_INIT_COUNT
	.align		4
        /*0044*/ 	.byte	0x02, 0x4a
	.zero		1
	.zero		1


	//----- nvinfo : EIATTR_EXIT_INSTR_OFFSETS
	.align		4
        /*0048*/ 	.byte	0x04, 0x1c
        /*004a*/ 	.short	(.L_80 - .L_79)


	//   ....[0]....
.L_79:
        /*004c*/ 	.word	0x000000d0


	//   ....[1]....
        /*0050*/ 	.word	0x00000a50


	//----- nvinfo : EIATTR_CRS_STACK_SIZE
	.align		4
.L_80:
        /*0054*/ 	.byte	0x04, 0x1e
        /*0056*/ 	.short	(.L_82 - .L_81)
.L_81:
        /*0058*/ 	.word	0x00000000


	//----- nvinfo : EIATTR_CBANK_PARAM_SIZE
	.align		4
.L_82:
        /*005c*/ 	.byte	0x03, 0x19
        /*005e*/ 	.short	0x0018


	//----- nvinfo : EIATTR_PARAM_CBANK
	.align		4
        /*0060*/ 	.byte	0x04, 0x0a
        /*0062*/ 	.short	(.L_84 - .L_83)
	.align		4
.L_83:
        /*0064*/ 	.word	index@(.nv.constant0._Z36calculateMacroscopicPropertiesKernelPdS_P7double2)
        /*0068*/ 	.short	0x0380
        /*006a*/ 	.short	0x0018


	//----- nvinfo : EIATTR_SW_WAR
	.align		4
.L_84:
        /*006c*/ 	.byte	0x04, 0x36
        /*006e*/ 	.short	(.L_86 - .L_85)
.L_85:
        /*0070*/ 	.word	0x00000008
.L_86:


//--------------------- .nv.info._Z15collisionKernelPdS_S_P7double2 --------------------------
	.section	.nv.info._Z15collisionKernelPdS_S_P7double2,"",@"SHT_CUDA_INFO"
	.sectionflags	@""
	.align	4


	//----- nvinfo : EIATTR_CUDA_API_VERSION
	.align		4
        /*0000*/ 	.byte	0x04, 0x37
        /*0002*/ 	.short	(.L_88 - .L_87)
.L_87:
        /*0004*/ 	.word	0x00000082


	//----- nvinfo : EIATTR_KPARAM_INFO
	.align		4
.L_88:
        /*0008*/ 	.byte	0x04, 0x17
        /*000a*/ 	.short	(.L_90 - .L_89)
.L_89:
        /*000c*/ 	.word	0x00000000
        /*0010*/ 	.short	0x0003
        /*0012*/ 	.short	0x0018
        /*0014*/ 	.byte	0x00, 0xf5, 0x21, 0x00


	//----- nvinfo : EIATTR_KPARAM_INFO
	.align		4
.L_90:
        /*0018*/ 	.byte	0x04, 0x17
        /*001a*/ 	.short	(.L_92 - .L_91)
.L_91:
        /*001c*/ 	.word	0x00000000
        /*0020*/ 	.short	0x0002
        /*0022*/ 	.short	0x0010
        /*0024*/ 	.byte	0x00, 0xf5, 0x21, 0x00


	//----- nvinfo : EIATTR_KPARAM_INFO
	.align		4
.L_92:
        /*0028*/ 	.byte	0x04, 0x17
        /*002a*/ 	.short	(.L_94 - .L_93)
.L_93:
        /*002c*/ 	.word	0x00000000
        /*0030*/ 	.short	0x0001
        /*0032*/ 	.short	0x0008
        /*0034*/ 	.byte	0x00, 0xf5, 0x21, 0x00


	//----- nvinfo : EIATTR_KPARAM_INFO
	.align		4
.L_94:
        /*0038*/ 	.byte	0x04, 0x17
        /*003a*/ 	.short	(.L_96 - .L_95)
.L_95:
        /*003c*/ 	.word	0x00000000
        /*0040*/ 	.short	0x0000
        /*0042*/ 	.short	0x0000
        /*0044*/ 	.byte	0x00, 0xf5, 0x21, 0x00


	//----- nvinfo : EIATTR_SPARSE_MMA_MASK
	.align		4
.L_96:
        /*0048*/ 	.byte	0x03, 0x50
        /*004a*/ 	.short	0x0000


	//----- nvinfo : EIATTR_MAXREG_COUNT
	.align		4
        /*004c*/ 	.byte	0x03, 0x1b
        /*004e*/ 	.short	0x00ff


	//----- nvinfo : EIATTR_MERCURY_ISA_VERSION
	.align		4
        /*0050*/ 	.byte	0x03, 0x5f
        /*0052*/ 	.short	0x0101


	//----- nvinfo : EIATTR_VRC_CTA_INIT_COUNT
	.align		4
        /*0054*/ 	.byte	0x02, 0x4a
	.zero		1
	.zero		1


	//----- nvinfo : EIATTR_EXIT_INSTR_OFFSETS
	.align		4
        /*0058*/ 	.byte	0x04, 0x1c
        /*005a*/ 	.short	(.L_98 - .L_97)


	//   ....[0]....
.L_97:
        /*005c*/ 	.word	0x000000d0


	//   ....[1]....
        /*0060*/ 	.word	0x000020b0


	//----- nvinfo : EIATTR_CRS_STACK_SIZE
	.align		4
.L_98:
        /*0064*/ 	.byte	0x04, 0x1e
        /*0066*/ 	.short	(.L_100 - .L_99)
.L_99:
        /*0068*/ 	.word	0x00000000


	//----- nvinfo : EIATTR_CBANK_PARAM_SIZE
	.align		4
.L_100:
        /*006c*/ 	.byte	0x03, 0x19
        /*006e*/ 	.short	0x0020


	//----- nvinfo : EIATTR_PARAM_CBANK
	.align		4
        /*0070*/ 	.byte	0x04, 0x0a
        /*0072*/ 	.short	(.L_102 - .L_101)
	.align		4
.L_101:
        /*0074*/ 	.word	index@(.nv.constant0._Z15collisionKernelPdS_S_P7double2)
        /*0078*/ 	.short	0x0380
        /*007a*/ 	.short	0x0020


	//----- nvinfo : EIATTR_SW_WAR
	.align		4
.L_102:
        /*007c*/ 	.byte	0x04, 0x36
        /*007e*/ 	.short	(.L_104 - .L_103)
.L_103:
        /*0080*/ 	.word	0x00000008
.L_104:


//--------------------- .nv.info._Z5init2PdS_P7double2 --------------------------
	.section	.nv.info._Z5init2PdS_P7double2,"",@"SHT_CUDA_INFO"
	.sectionflags	@""
	.align	4


	//----- nvinfo : EIATTR_CUDA_API_VERSION
	.align		4
        /*0000*/ 	.byte	0x04, 0x37
        /*0002*/ 	.short	(.L_106 - .L_105)
.L_105:
        /*0004*/ 	.word	0x00000082


	//----- nvinfo : EIATTR_KPARAM_INFO
	.align		4
.L_106:
        /*0008*/ 	.byte	0x04, 0x17
        /*000a*/ 	.short	(.L_108 - .L_107)
.L_107:
        /*000c*/ 	.word	0x00000000
        /*0010*/ 	.short	0x0002
        /*0012*/ 	.short	0x0010
        /*0014*/ 	.byte	0x00, 0xf5, 0x21, 0x00


	//----- nvinfo : EIATTR_KPARAM_INFO
	.align		4
.L_108:
        /*0018*/ 	.byte	0x04, 0x17
        /*001a*/ 	.short	(.L_110 - .L_109)
.L_109:
        /*001c*/ 	.word	0x00000000
        /*0020*/ 	.short	0x0001
        /*0022*/ 	.short	0x0008
        /*0024*/ 	.byte	0x00, 0xf5, 0x21, 0x00


	//----- nvinfo : EIATTR_KPARAM_INFO
	.align		4
.L_110:
        /*0028*/ 	.byte	0x04, 0x17
        /*002a*/ 	.short	(.L_112 - .L_111)
.L_111:
        /*002c*/ 	.word	0x00000000
        /*0030*/ 	.short	0x0000
        /*0032*/ 	.short	0x0000
        /*0034*/ 	.byte	0x00, 0xf5, 0x21, 0x00


	//----- nvinfo : EIATTR_SPARSE_MMA_MASK
	.align		4
.L_112:
        /*0038*/ 	.byte	0x03, 0x50
        /*003a*/ 	.short	0x0000


	//----- nvinfo : EIATTR_MAXREG_COUNT
	.align		4
        /*003c*/ 	.byte	0x03, 0x1b
        /*003e*/ 	.short	0x00ff


	//----- nvinfo : EIATTR_MERCURY_ISA_VERSION
	.align		4
        /*0040*/ 	.byte	0x03, 0x5f
        /*0042*/ 	.short	0x0101


	//----- nvinfo : EIATTR_VRC_CTA_INIT_COUNT
	.align		4
        /*0044*/ 	.byte	0x02, 0x4a
	.zero		1
	.zero		1


	//----- nvinfo : EIATTR_EXIT_INSTR_OFFSETS
	.align		4
        /*0048*/ 	.byte	0x04, 0x1c
        /*004a*/ 	.short	(.L_114 - .L_113)


	//   ....[0]....
.L_113:
        /*004c*/ 	.word	0x000000b0


	//   ....[1]....
        /*0050*/ 	.word	0x00000cb0


	//----- nvinfo : EIATTR_CBANK_PARAM_SIZE
	.align		4
.L_114:
        /*0054*/ 	.byte	0x03, 0x19
        /*0056*/ 	.short	0x0018


	//----- nvinfo : EIATTR_PARAM_CBANK
	.align		4
        /*0058*/ 	.byte	0x04, 0x0a
        /*005a*/ 	.short	(.L_116 - .L_115)
	.align		4
.L_115:
        /*005c*/ 	.word	index@(.nv.constant0._Z5init2PdS_P7double2)
        /*0060*/ 	.short	0x0380
        /*0062*/ 	.short	0x0018


	//----- nvinfo : EIATTR_SW_WAR
	.align		4
.L_116:
        /*0064*/ 	.byte	0x04, 0x36
        /*0066*/ 	.short	(.L_118 - .L_117)
.L_117:
        /*0068*/ 	.word	0x00000008
.L_118:


//--------------------- .nv.info._Z5init1PdP7double2S1_ --------------------------
	.section	.nv.info._Z5init1PdP7double2S1_,"",@"SHT_CUDA_INFO"
	.sectionflags	@""
	.align	4


	//----- nvinfo : EIATTR_CUDA_API_VERSION
	.align		4
        /*0000*/ 	.byte	0x04, 0x37
        /*0002*/ 	.short	(.L_120 - .L_119)
.L_119:
        /*0004*/ 	.word	0x00000082


	//----- nvinfo : EIATTR_KPARAM_INFO
	.align		4
.L_120:
        /*0008*/ 	.byte	0x04, 0x17
        /*000a*/ 	.short	(.L_122 - .L_121)
.L_121:
        /*000c*/ 	.word	0x00000000
        /*0010*/ 	.short	0x0002
        /*0012*/ 	.short	0x0010
        /*0014*/ 	.byte	0x00, 0xf5, 0x21, 0x00


	//----- nvinfo : EIATTR_KPARAM_INFO
	.align		4
.L_122:
        /*0018*/ 	.byte	0x04, 0x17
        /*001a*/ 	.short	(.L_124 - .L_123)
.L_123:
        /*001c*/ 	.word	0x00000000
        /*0020*/ 	.short	0x0001
        /*0022*/ 	.short	0x0008
        /*0024*/ 	.byte	0x00, 0xf5, 0x21, 0x00


	//----- nvinfo : EIATTR_KPARAM_INFO
	.align		4
.L_124:
        /*0028*/ 	.byte	0x04, 0x17
        /*002a*/ 	.short	(.L_126 - .L_125)
.L_125:
        /*002c*/ 	.word	0x00000000
        /*0030*/ 	.short	0x0000
        /*0032*/ 	.short	0x0000
        /*0034*/ 	.byte	0x00, 0xf5, 0x21, 0x00


	//----- nvinfo : EIATTR_SPARSE_MMA_MASK
	.align		4
.L_126:
        /*0038*/ 	.byte	0x03, 0x50
        /*003a*/ 	.short	0x0000


	//----- nvinfo : EIATTR_MAXREG_COUNT
	.align		4
        /*003c*/ 	.byte	0x03, 0x1b
        /*003e*/ 	.short	0x00ff


	//----- nvinfo : EIATTR_MERCURY_ISA_VERSION
	.align		4
        /*0040*/ 	.byte	0x03, 0x5f
        /*0042*/ 	.short	0x0101


	//----- nvinfo : EIATTR_VRC_CTA_INIT_COUNT
	.align		4
        /*0044*/ 	.byte	0x02, 0x4a
	.zero		1
	.zero		1


	//----- nvinfo : EIATTR_EXIT_INSTR_OFFSETS
	.align		4
        /*0048*/ 	.byte	0x04, 0x1c
        /*004a*/ 	.short	(.L_128 - .L_127)


	//   ....[0]....
.L_127:
        /*004c*/ 	.word	0x000000b0


	//   ....[1]....
        /*0050*/ 	.word	0x000001e0


	//----- nvinfo : EIATTR_CBANK_PARAM_SIZE
	.align		4
.L_128:
        /*0054*/ 	.byte	0x03, 0x19
        /*0056*/ 	.short	0x0018


	//----- nvinfo : EIATTR_PARAM_CBANK
	.align		4
        /*0058*/ 	.byte	0x04, 0x0a
        /*005a*/ 	.short	(.L_130 - .L_129)
	.align		4
.L_129:
        /*005c*/ 	.word	index@(.nv.constant0._Z5init1PdP7double2S1_)
        /*0060*/ 	.short	0x0380
        /*0062*/ 	.short	0x0018


	//----- nvinfo : EIATTR_SW_WAR
	.align		4
.L_130:
        /*0064*/ 	.byte	0x04, 0x36
        /*0066*/ 	.short	(.L_132 - .L_131)
.L_131:
        /*0068*/ 	.word	0x00000008
.L_132:


//--------------------- .nv.callgraph             --------------------------
	.section	.nv.callgraph,"",@"SHT_CUDA_CALLGRAPH"
	.align	4
	.sectionentsize	8
	.align		4
        /*0000*/ 	.word	0x00000000
	.align		4
        /*0004*/ 	.word	0xffffffff
	.align		4
        /*0008*/ 	.word	0x00000000
	.align		4
        /*000c*/ 	.word	0xfffffffe
	.align		4
        /*0010*/ 	.word	0x00000000
	.align		4
        /*0014*/ 	.word	0xfffffffd
	.align		4
        /*0018*/ 	.word	0x00000000
	.align		4
        /*001c*/ 	.word	0xfffffffc


//--------------------- .nv.constant3             --------------------------
	.section	.nv.constant3,"a",@progbits
	.align	8
.nv.constant3:
	.type		WEIGHTS,@object
	.size		WEIGHTS,(CX - WEIGHTS)
WEIGHTS:
        /*0000*/ 	.byte	0x1c, 0xc7, 0x71, 0x1c, 0xc7, 0x71, 0xdc, 0x3f, 0x1c, 0xc7, 0x71, 0x1c, 0xc7, 0x71, 0xbc, 0x3f
        /*0010*/ 	.byte	0x1c, 0xc7, 0x71, 0x1c, 0xc7, 0x71, 0xbc, 0x3f, 0x1c, 0xc7, 0x71, 0x1c, 0xc7, 0x71, 0xbc, 0x3f
        /*0020*/ 	.byte	0x1c, 0xc7, 0x71, 0x1c, 0xc7, 0x71, 0xbc, 0x3f, 0x1c, 0xc7, 0x71, 0x1c, 0xc7, 0x71, 0x9c, 0x3f
        /*0030*/ 	.byte	0x1c, 0xc7, 0x71, 0x1c, 0xc7, 0x71, 0x9c, 0x3f, 0x1c, 0xc7, 0x71, 0x1c, 0xc7, 0x71, 0x9c, 0x3f
        /*0040*/ 	.byte	0x1c, 0xc7, 0x71, 0x1c, 0xc7, 0x71, 0x9c, 0x3f
	.type		CX,@object
	.size		CX,(CY - CX)
CX:
        /*0048*/ 	.byte	0x00, 0x01, 0x00, 0xff, 0x00, 0x01, 0xff, 0xff, 0x01
	.type		CY,@object
	.size		CY,(.L_2 - CY)
CY:
        /*0051*/ 	.byte	0x00, 0x00, 0x01, 0x00, 0xff, 0x01, 0x01, 0xff, 0xff
.L_2:


//--------------------- .text._Z24boundaryConditionKernel2PdS_P7double2 --------------------------
	.section	.text._Z24boundaryConditionKernel2PdS_P7double2,"ax",@progbits
	.align	128
        .global         _Z24boundaryConditionKernel2PdS_P7double2
        .type           _Z24boundaryConditionKernel2PdS_P7double2,@function
        .size           _Z24boundaryConditionKernel2PdS_P7double2,(.L_x_40 - _Z24boundaryConditionKernel2PdS_P7double2)
        .other          _Z24boundaryConditionKernel2PdS_P7double2,@"STO_CUDA_ENTRY STV_DEFAULT"
_Z24boundaryConditionKernel2PdS_P7double2:
.text._Z24boundaryConditionKernel2PdS_P7double2:
[----:B------:R-:W-:Y:S01]  /*0000*/  LDC R1, c[0x0][0x37c] ;  /* 0x0000df00ff017b82 */ /* 0x000fe20000000800 */
[----:B------:R-:W0:Y:S07]  /*0010*/  S2R R3, SR_TID.X ;  /* 0x0000000000037919 */ /* 0x000e2e0000002100 */
[----:B------:R-:W0:Y:S08]  /*0020*/  S2UR UR4, SR_CTAID.X ;  /* 0x00000000000479c3 */ /* 0x000e300000002500 */
[----:B------:R-:W0:Y:S02]  /*0030*/  LDC R2, c[0x0][0x360] ;  /* 0x0000d800ff027b82 */ /* 0x000e240000000800 */
[----:B0-----:R-:W-:-:S05]  /*0040*/  IMAD R2, R2, UR4, R3 ;  /* 0x0000000402027c24 */ /* 0x001fca000f8e0203 */
[----:B------:R-:W-:-:S13]  /*0050*/  ISETP.GT.U32.AND P0, PT, R2, 0x81, PT ;  /* 0x000000810200780c */ /* 0x000fda0003f04070 */
[----:B------:R-:W-:Y:S05]  /*0060*/  @P0 EXIT ;  /* 0x000000000000094d */ /* 0x000fea0003800000 */
[----:B------:R-:W0:Y:S01]  /*0070*/  LDC.64 R6, c[0x0][0x388] ;  /* 0x0000e200ff067b82 */ /* 0x000e220000000a00 */
[----:B------:R-:W1:Y:S01]  /*0080*/  LDCU.64 UR6, c[0x0][0x358] ;  /* 0x00006b00ff0677ac */ /* 0x000e620008000a00 */
[----:B------:R-:W-:-:S06]  /*0090*/  IMAD R2, R2, 0x82, RZ ;  /* 0x0000008202027824 */ /* 0x000fcc00078e02ff */
[----:B------:R-:W2:Y:S01]  /*00a0*/  LDC.64 R8, c[0x0][0x390] ;  /* 0x0000e400ff087b82 */ /* 0x000ea20000000a00 */
[----:B------:R-:W3:Y:S01]  /*00b0*/  LDCU.S8 UR5, c[0x3][0x51] ;  /* 0x00c00a20ff0577ac */ /* 0x000ee20008000200 */
[----:B------:R-:W4:Y:S01]  /*00c0*/  LDCU.U8 UR4, c[0x3][0x48] ;  /* 0x00c00900ff0477ac */ /* 0x000f220008000000 */
[----:B------:R-:W-:Y:S01]  /*00d0*/  HFMA2 R29, -RZ, RZ, 1.9306640625, -0.0027332305908203125 ;  /* 0x3fb99999ff1d7431 */ /* 0x000fe200000001ff */
[----:B------:R-:W-:Y:S01]  /*00e0*/  MOV R28, 0x9999999a ;  /* 0x9999999a001c7802 */ /* 0x000fe20000000f00 */
[----:B------:R-:W5:Y:S01]  /*00f0*/  LDCU.128 UR8, c[0x3][URZ] ;  /* 0x00c00000ff0877ac */ /* 0x000f620008000c00 */
[----:B0-----:R-:W-:-:S05]  /*0100*/  IMAD.WIDE.U32 R6, R2, 0x8, R6 ;  /* 0x0000000802067825 */ /* 0x001fca00078e0006 */
[----:B-1----:R-:W5:Y:S04]  /*0110*/  LDG.E.64 R4, desc[UR6][R6.64+0x8] ;  /* 0x0000080606047981 */ /* 0x002f68000c1e1b00 */
[----:B------:R-:W5:Y:S01]  /*0120*/  LDG.E.64 R22, desc[UR6][R6.64+0x400] ;  /* 0x0004000606167981 */ /* 0x000f62000c1e1b00 */
[----:B--2---:R-:W-:Y:S01]  /*0130*/  IMAD.WIDE.U32 R8, R2, 0x10, R8 ;  /* 0x0000001002087825 */ /* 0x004fe200078e0008 */
[----:B---3--:R-:W-:Y:S02]  /*0140*/  UPRMT UR5, UR5, 0x7710, URZ ;  /* 0x0000771005057896 */ /* 0x008fe400080000ff */
[----:B----4-:R-:W-:-:S04]  /*0150*/  UPRMT UR4, UR4, 0x8880, URZ ;  /* 0x0000888004047896 */ /* 0x010fc800080000ff */
[----:B------:R-:W-:Y:S01]  /*0160*/  UPRMT UR4, UR4, 0x7710, URZ ;  /* 0x0000771004047896 */ /* 0x000fe200080000ff */
[----:B-----5:R0:W-:Y:S04]  /*0170*/  STG.E.64 desc[UR6][R6.64], R4 ;  /* 0x0000000406007986 */ /* 0x0201e8000c101b06 */
[----:B------:R1:W-:Y:S04]  /*0180*/  STG.E.64 desc[UR6][R6.64+0x408], R22 ;  /* 0x0004081606007986 */ /* 0x0003e8000c101b06 */
[----:B------:R-:W0:Y:S04]  /*0190*/  LDG.E.128 R16, desc[UR6][R8.64] ;  /* 0x0000000608107981 */ /* 0x000e28000c1e1d00 */
[----:B------:R-:W2:Y:S01]  /*01a0*/  LDG.E.128 R12, desc[UR6][R8.64+0x10] ;  /* 0x00001006080c7981 */ /* 0x000ea2000c1e1d00 */
[----:B------:R-:W0:Y:S03]  /*01b0*/  I2F.F64.S16 R10, UR5 ;  /* 0x00000005000a7d12 */ /* 0x000e260008101c00 */
[----:B------:R-:W-:Y:S05]  /*01c0*/  STG.E.64 desc[UR6][R8.64+0x810], R28 ;  /* 0x0008101c08007986 */ /* 0x000fea000c101b06 */
[----:B------:R-:W1:Y:S01]  /*01d0*/  I2F.F64.S16 R20, UR4 ;  /* 0x0000000400147d12 */ /* 0x000e620008101c00 */
[----:B0-----:R-:W-:-:S08]  /*01e0*/  DMUL R4, R18, R10 ;  /* 0x0000000a12047228 */ /* 0x001fd00000000000 */
[----:B-1----:R-:W-:Y:S01]  /*01f0*/  DFMA R22, R16, R20, R4 ;  /* 0x000000141016722b */ /* 0x002fe20000000004 */
[----:B------:R-:W-:Y:S01]  /*0200*/  HFMA2 R5, -RZ, RZ, 2.015625, 0 ;  /* 0x40080000ff057431 */ /* 0x000fe200000001ff */
[----:B------:R-:W-:-:S06]  /*0210*/  MOV R4, 0x0 ;  /* 0x0000000000047802 */ /* 0x000fcc0000000f00 */
[C---:B------:R-:W-:Y:S02]  /*0220*/  DMUL R26, R22.reuse, 4.5 ;  /* 0x40120000161a7828 */ /* 0x040fe40000000000 */
[----:B------:R-:W-:-:S08]  /*0230*/  DFMA R24, R22, R4, 1 ;  /* 0x3ff000001618742b */ /* 0x000fd00000000004 */
[----:B------:R-:W-:Y:S02]  /*0240*/  DFMA R22, R22, R26, R24 ;  /* 0x0000001a1616722b */ /* 0x000fe40000000018 */
[----:B--2---:R-:W-:Y:S02]  /*0250*/  DMUL R24, R10, R14 ;  /* 0x0000000e0a187228 */ /* 0x004fe40000000000 */
[----:B------:R-:W-:-:S06]  /*0260*/  DMUL R26, R18, R18 ;  /* 0x00000012121a7228 */ /* 0x000fcc0000000000 */
[----:B------:R-:W-:Y:S02]  /*0270*/  DFMA R18, R20, R12, R24 ;  /* 0x0000000c1412722b */ /* 0x000fe40000000018 */
[----:B------:R-:W-:-:S06]  /*0280*/  DFMA R26, R16, R16, R26 ;  /* 0x00000010101a722b */ /* 0x000fcc000000001a */
[C---:B------:R-:W-:Y:S02]  /*0290*/  DMUL R24, R18.reuse, 4.5 ;  /* 0x4012000012187828 */ /* 0x040fe40000000000 */
[----:B------:R-:W-:-:S08]  /*02a0*/  DFMA R16, R18, R4, 1 ;  /* 0x3ff000001210742b */ /* 0x000fd00000000004 */
[----:B------:R-:W-:Y:S01]  /*02b0*/  DFMA R16, R18, R24, R16 ;  /* 0x000000181210722b */ /* 0x000fe20000000010 */
[----:B------:R-:W0:Y:S01]  /*02c0*/  LDC.64 R24, c[0x0][0x380] ;  /* 0x0000e000ff187b82 */ /* 0x000e220000000a00 */
[----:B------:R-:W2:Y:S01]  /*02d0*/  LDG.E.64 R18, desc[UR6][R6.64] ;  /* 0x0000000606127981 */ /* 0x000ea2000c1e1b00 */
[----:B------:R-:W-:Y:S01]  /*02e0*/  DFMA R26, R26, -1.5, R22 ;  /* 0xbff800001a1a782b */ /* 0x000fe20000000016 */
[----:B0-----:R-:W-:Y:S02]  /*02f0*/  IMAD.WIDE.U32 R2, R2, 0x8, R24 ;  /* 0x0000000802027825 */ /* 0x001fe400078e0018 */
[----:B------:R-:W3:Y:S04]  /*0300*/  LDG.E.64 R24, desc[UR6][R6.64+0x8] ;  /* 0x0000080606187981 */ /* 0x000ee8000c1e1b00 */
[----:B------:R-:W4:Y:S01]  /*0310*/  LDG.E.64 R22, desc[UR6][R2.64+0x8] ;  /* 0x0000080602167981 */ /* 0x000f22000c1e1b00 */
[----:B------:R-:W-:-:S08]  /*0320*/  DMUL R14, R14, R14 ;  /* 0x0000000e0e0e7228 */ /* 0x000fd00000000000 */
[----:B------:R-:W-:-:S08]  /*0330*/  DFMA R14, R12, R12, R14 ;  /* 0x0000000c0c0e722b */ /* 0x000fd0000000000e */
[----:B------:R-:W-:Y:S02]  /*0340*/  DFMA R14, R14, -1.5, R16 ;  /* 0xbff800000e0e782b */ /* 0x000fe40000000010 */
[----:B--2---:R-:W-:Y:S02]  /*0350*/  DMUL R18, R18, UR8 ;  /* 0x0000000812127c28 */ /* 0x004fe40008000000 */
[----:B---3--:R-:W-:-:S06]  /*0360*/  DMUL R24, R24, UR8 ;  /* 0x0000000818187c28 */ /* 0x008fcc0008000000 */
[----:B----4-:R-:W-:-:S08]  /*0370*/  DFMA R18, R18, R26, R22 ;  /* 0x0000001a1212722b */ /* 0x010fd00000000016 */
[----:B------:R-:W-:-:S07]  /*0380*/  DFMA R24, -R24, R14, R18 ;  /* 0x0000000e1818722b */ /* 0x000fce0000000112 */
[----:B------:R0:W-:Y:S04]  /*0390*/  STG.E.64 desc[UR6][R2.64], R24 ;  /* 0x0000001802007986 */ /* 0x0001e8000c101b06 */
[----:B------:R-:W2:Y:S04]  /*03a0*/  LDG.E.128 R12, desc[UR6][R8.64+0x810] ;  /* 0x00081006080c7981 */ /* 0x000ea8000c1e1d00 */
[----:B------:R-:W3:Y:S04]  /*03b0*/  LDG.E.128 R16, desc[UR6][R8.64+0x800] ;  /* 0x0008000608107981 */ /* 0x000ee8000c1e1d00 */
[----:B0-----:R-:W4:Y:S01]  /*03c0*/  LDG.E.64 R24, desc[UR6][R6.64+0x400] ;  /* 0x0004000606187981 */ /* 0x001f22000c1e1b00 */
[----:B--2---:R-:W-:-:S08]  /*03d0*/  DMUL R22, R10, R14 ;  /* 0x0000000e0a167228 */ /* 0x004fd00000000000 */
[----:B------:R-:W-:-:S08]  /*03e0*/  DFMA R22, R20, R12, R22 ;  /* 0x0000000c1416722b */ /* 0x000fd00000000016 */
[C---:B------:R-:W-:Y:S02]  /*03f0*/  DFMA R26, R22.reuse, R4, 1 ;  /* 0x3ff00000161a742b */ /* 0x040fe40000000004 */
[----:B------:R-:W-:-:S08]  /*0400*/  DMUL R28, R22, 4.5 ;  /* 0x40120000161c7828 */ /* 0x000fd00000000000 */
[----:B------:R-:W-:Y:S02]  /*0410*/  DFMA R22, R22, R28, R26 ;  /* 0x0000001c1616722b */ /* 0x000fe4000000001a */
[----:B------:R-:W-:Y:S01]  /*0420*/  DMUL R26, R14, R14 ;  /* 0x0000000e0e1a7228 */ /* 0x000fe20000000000 */
[----:B------:R-:W2:Y:S07]  /*0430*/  LDG.E.64 R14, desc[UR6][R6.64+0x408] ;  /* 0x00040806060e7981 */ /* 0x000eae000c1e1b00 */
[----:B------:R-:W-:Y:S01]  /*0440*/  DFMA R26, R12, R12, R26 ;  /* 0x0000000c0c1a722b */ /* 0x000fe2000000001a */
[----:B------:R-:W5:Y:S01]  /*0450*/  LDG.E.64 R12, desc[UR6][R2.64+0x400] ;  /* 0x00040006020c7981 */ /* 0x000f62000c1e1b00 */
[----:B---3--:R-:W-:-:S08]  /*0460*/  DMUL R10, R10, R18 ;  /* 0x000000120a0a7228 */ /* 0x008fd00000000000 */
[----:B------:R-:W-:Y:S02]  /*0470*/  DFMA R20, R20, R16, R10 ;  /* 0x000000101414722b */ /* 0x000fe4000000000a */
[----:B------:R-:W-:Y:S02]  /*0480*/  DFMA R22, R26, -1.5, R22 ;  /* 0xbff800001a16782b */ /* 0x000fe40000000016 */
[----:B------:R-:W-:-:S04]  /*0490*/  DMUL R18, R18, R18 ;  /* 0x0000001212127228 */ /* 0x000fc80000000000 */
[C---:B------:R-:W-:Y:S02]  /*04a0*/  DFMA R10, R20.reuse, R4, 1 ;  /* 0x3ff00000140a742b */ /* 0x040fe40000000004 */
[----:B------:R-:W-:Y:S02]  /*04b0*/  DMUL R26, R20, 4.5 ;  /* 0x40120000141a7828 */ /* 0x000fe40000000000 */
[----:B------:R-:W-:-:S06]  /*04c0*/  DFMA R18, R16, R16, R18 ;  /* 0x000000101012722b */ /* 0x000fcc0000000012 */
[----:B------:R-:W-:Y:S02]  /*04d0*/  DFMA R10, R20, R26, R10 ;  /* 0x0000001a140a722b */ /* 0x000fe4000000000a */
[----:B----4-:R-:W-:-:S06]  /*04e0*/  DMUL R24, R24, UR8 ;  /* 0x0000000818187c28 */ /* 0x010fcc0008000000 */
[----:B------:R-:W-:Y:S02]  /*04f0*/  DFMA R10, R18, -1.5, R10 ;  /* 0xbff80000120a782b */ /* 0x000fe4000000000a */
[----:B--2---:R-:W-:-:S08]  /*0500*/  DMUL R14, R14, UR8 ;  /* 0x000000080e0e7c28 */ /* 0x004fd00008000000 */
[----:B-----5:R-:W-:-:S08]  /*0510*/  DFMA R12, R14, R22, R12 ;  /* 0x000000160e0c722b */ /* 0x020fd0000000000c */
[----:B------:R-:W-:-:S07]  /*0520*/  DFMA R24, -R24, R10, R12 ;  /* 0x0000000a1818722b */ /* 0x000fce000000010c */
[----:B------:R0:W-:Y:S04]  /*0530*/  STG.E.64 desc[UR6][R2.64+0x408], R24 ;  /* 0x0004081802007986 */ /* 0x0001e8000c101b06 */
[----:B------:R-:W2:Y:S01]  /*0540*/  LDG.E.128 R12, desc[UR6][R8.64] ;  /* 0x00000006080c7981 */ /* 0x000ea2000c1e1d00 */
[----:B------:R-:W1:Y:S03]  /*0550*/  LDCU.S8 UR5, c[0x3][0x52] ;  /* 0x00c00a40ff0577ac */ /* 0x000e660008000200 */
[----:B------:R-:W3:Y:S01]  /*0560*/  LDG.E.128 R16, desc[UR6][R8.64+0x10] ;  /* 0x0000100608107981 */ /* 0x000ee2000c1e1d00 */
[----:B------:R-:W4:Y:S01]  /*0570*/  LDCU.S8 UR4, c[0x3][0x49] ;  /* 0x00c00920ff0477ac */ /* 0x000f220008000200 */
[----:B-1----:R-:W-:-:S02]  /*0580*/  UPRMT UR5, UR5, 0x7710, URZ ;  /* 0x0000771005057896 */ /* 0x002fc400080000ff */
[----:B----4-:R-:W-:-:S07]  /*0590*/  UPRMT UR4, UR4, 0x7710, URZ ;  /* 0x0000771004047896 */ /* 0x010fce00080000ff */
[----:B------:R-:W2:Y:S08]  /*05a0*/  I2F.F64.S16 R10, UR5 ;  /* 0x00000005000a7d12 */ /* 0x000eb00008101c00 */
[----:B------:R-:W1:Y:S01]  /*05b0*/  I2F.F64.S16 R20, UR4 ;  /* 0x0000000400147d12 */ /* 0x000e620008101c00 */
[----:B--2---:R-:W-:-:S08]  /*05c0*/  DMUL R22, R14, R10 ;  /* 0x0000000a0e167228 */ /* 0x004fd00000000000 */
[----:B-1----:R-:W-:-:S08]  /*05d0*/  DFMA R22, R12, R20, R22 ;  /* 0x000000140c16722b */ /* 0x002fd00000000016 */
[C---:B0-----:R-:W-:Y:S02]  /*05e0*/  DFMA R24, R22.reuse, R4, 1 ;  /* 0x3ff000001618742b */ /* 0x041fe40000000004 */
[----:B------:R-:W-:-:S08]  /*05f0*/  DMUL R26, R22, 4.5 ;  /* 0x40120000161a7828 */ /* 0x000fd00000000000 */
[----:B------:R-:W-:Y:S02]  /*0600*/  DFMA R24, R22, R26, R24 ;  /* 0x0000001a1618722b */ /* 0x000fe40000000018 */
[----:B------:R-:W-:Y:S01]  /*0610*/  DMUL R22, R14, R14 ;  /* 0x0000000e0e167228 */ /* 0x000fe20000000000 */
[----:B------:R-:W2:Y:S07]  /*0620*/  LDG.E.64 R14, desc[UR6][R6.64] ;  /* 0x00000006060e7981 */ /* 0x000eae000c1e1b00 */
[----:B------:R-:W-:-:S02]  /*0630*/  DFMA R26, R12, R12, R22 ;  /* 0x0000000c0c1a722b */ /* 0x000fc40000000016 */
[----:B------:R-:W4:Y:S04]  /*0640*/  LDG.E.64 R22, desc[UR6][R6.64+0x8] ;  /* 0x0000080606167981 */ /* 0x000f28000c1e1b00 */
[----:B------:R-:W5:Y:S02]  /*0650*/  LDG.E.64 R12, desc[UR6][R2.64+0x21028] ;  /* 0x02102806020c7981 */ /* 0x000f64000c1e1b00 */
[----:B------:R-:W-:Y:S02]  /*0660*/  DFMA R24, R26, -1.5, R24 ;  /* 0xbff800001a18782b */ /* 0x000fe40000000018 */
[-C--:B---3--:R-:W-:Y:S02]  /*0670*/  DMUL R26, R10, R18.reuse ;  /* 0x000000120a1a7228 */ /* 0x088fe40000000000 */
[----:B------:R-:W-:-:S06]  /*0680*/  DMUL R28, R18, R18 ;  /* 0x00000012121c7228 */ /* 0x000fcc0000000000 */
[-C--:B------:R-:W-:Y:S02]  /*0690*/  DFMA R18, R20, R16.reuse, R26 ;  /* 0x000000101412722b */ /* 0x080fe4000000001a */
[----:B------:R-:W-:-:S06]  /*06a0*/  DFMA R16, R16, R16, R28 ;  /* 0x000000101010722b */ /* 0x000fcc000000001c */
[C---:B------:R-:W-:Y:S02]  /*06b0*/  DFMA R26, R18.reuse, R4, 1 ;  /* 0x3ff00000121a742b */ /* 0x040fe40000000004 */
[----:B------:R-:W-:-:S08]  /*06c0*/  DMUL R28, R18, 4.5 ;  /* 0x40120000121c7828 */ /* 0x000fd00000000000 */
[----:B------:R-:W-:-:S08]  /*06d0*/  DFMA R26, R18, R28, R26 ;  /* 0x0000001c121a722b */ /* 0x000fd0000000001a */
[----:B------:R-:W-:Y:S02]  /*06e0*/  DFMA R16, R16, -1.5, R26 ;  /* 0xbff800001010782b */ /* 0x000fe4000000001a */
[----:B--2---:R-:W-:Y:S02]  /*06f0*/  DMUL R14, R14, UR10 ;  /* 0x0000000a0e0e7c28 */ /* 0x004fe40008000000 */
[----:B----4-:R-:W-:-:S06]  /*0700*/  DMUL R22, R22, UR10 ;  /* 0x0000000a16167c28 */ /* 0x010fcc0008000000 */
[----:B-----5:R-:W-:-:S08]  /*0710*/  DFMA R12, R14, R24, R12 ;  /* 0x000000180e0c722b */ /* 0x020fd0000000000c */
        /* <DEDUP_REMOVED lines=24> */
[----:B--2---:R-:W-:Y:S01]  /*08a0*/  DMUL R14, R14, UR10 ;  /* 0x0000000a0e0e7c28 */ /* 0x004fe20008000000 */
[----:B------:R-:W0:Y:S01]  /*08b0*/  LDCU.S8 UR5, c[0x3][0x53] ;  /* 0x00c00a60ff0577ac */ /* 0x000e220008000200 */
[----:B------:R-:W1:Y:S06]  /*08c0*/  LDCU.S8 UR4, c[0x3][0x4a] ;  /* 0x00c00940ff0477ac */ /* 0x000e6c0008000200 */
[----:B-----5:R-:W-:Y:S01]  /*08d0*/  DFMA R12, R14, R22, R12 ;  /* 0x000000160e0c722b */ /* 0x020fe2000000000c */
[----:B------:R-:W2:Y:S07]  /*08e0*/  LDCU.128 UR8, c[0x3][0x10] ;  /* 0x00c00200ff0877ac */ /* 0x000eae0008000c00 */
[----:B------:R-:W-:-:S07]  /*08f0*/  DFMA R24, -R24, R10, R12 ;  /* 0x0000000a1818722b */ /* 0x000fce000000010c */
[----:B------:R3:W-:Y:S04]  /*0900*/  STG.E.64 desc[UR6][R2.64+0x21428], R24 ;  /* 0x0214281802007986 */ /* 0x0007e8000c101b06 */
[----:B------:R-:W4:Y:S01]  /*0910*/  LDG.E.128 R16, desc[UR6][R8.64] ;  /* 0x0000000608107981 */ /* 0x000f22000c1e1d00 */
[----:B0-----:R-:W-:Y:S02]  /*0920*/  UPRMT UR5, UR5, 0x7710, URZ ;  /* 0x0000771005057896 */ /* 0x001fe400080000ff */
[----:B-1----:R-:W-:Y:S01]  /*0930*/  UPRMT UR4, UR4, 0x7710, URZ ;  /* 0x0000771004047896 */ /* 0x002fe200080000ff */
[----:B------:R-:W5:Y:S06]  /*0940*/  LDG.E.128 R12, desc[UR6][R8.64+0x10] ;  /* 0x00001006080c7981 */ /* 0x000f6c000c1e1d00 */
[----:B------:R-:W4:Y:S02]  /*0950*/  I2F.F64.S16 R10, UR5 ;  /* 0x00000005000a7d12 */ /* 0x000f240008101c00 */
[----:B------:R-:W0:Y:S06]  /*0960*/  LDCU.U8 UR5, c[0x3][0x54] ;  /* 0x00c00a80ff0577ac */ /* 0x000e2c0008000000 */
[----:B------:R-:W1:Y:S01]  /*0970*/  I2F.F64.S16 R20, UR4 ;  /* 0x0000000400147d12 */ /* 0x000e620008101c00 */
[----:B----4-:R-:W-:-:S08]  /*0980*/  DMUL R22, R18, R10 ;  /* 0x0000000a12167228 */ /* 0x010fd00000000000 */
[----:B-1----:R-:W-:-:S08]  /*0990*/  DFMA R22, R16, R20, R22 ;  /* 0x000000141016722b */ /* 0x002fd00000000016 */
[C---:B---3--:R-:W-:Y:S02]  /*09a0*/  DFMA R24, R22.reuse, R4, 1 ;  /* 0x3ff000001618742b */ /* 0x048fe40000000004 */
[----:B------:R-:W-:-:S08]  /*09b0*/  DMUL R26, R22, 4.5 ;  /* 0x40120000161a7828 */ /* 0x000fd00000000000 */
[----:B------:R-:W-:Y:S02]  /*09c0*/  DFMA R24, R22, R26, R24 ;  /* 0x0000001a1618722b */ /* 0x000fe40000000018 */
[----:B------:R-:W-:Y:S01]  /*09d0*/  DMUL R22, R18, R18 ;  /* 0x0000001212167228 */ /* 0x000fe20000000000 */
[----:B------:R-:W2:Y:S07]  /*09e0*/  LDG.E.64 R18, desc[UR6][R6.64] ;  /* 0x0000000606127981 */ /* 0x000eae000c1e1b00 */
[----:B------:R-:W-:-:S02]  /*09f0*/  DFMA R26, R16, R16, R22 ;  /* 0x00000010101a722b */ /* 0x000fc40000000016 */
[----:B------:R-:W3:Y:S04]  /*0a00*/  LDG.E.64 R22, desc[UR6][R6.64+0x8] ;  /* 0x0000080606167981 */ /* 0x000ee8000c1e1b00 */
[----:B------:R-:W4:Y:S02]  /*0a10*/  LDG.E.64 R16, desc[UR6][R2.64+0x42048] ;  /* 0x0420480602107981 */ /* 0x000f24000c1e1b00 */
[----:B------:R-:W-:Y:S02]  /*0a20*/  DFMA R24, R26, -1.5, R24 ;  /* 0xbff800001a18782b */ /* 0x000fe40000000018 */
[-C--:B-----5:R-:W-:Y:S02]  /*0a30*/  DMUL R26, R10, R14.reuse ;  /* 0x0000000e0a1a7228 */ /* 0x0a0fe40000000000 */
        /* <DEDUP_REMOVED lines=14> */
[----:B-1----:R-:W4:Y:S01]  /*0b20*/  LDG.E.64 R24, desc[UR6][R6.64+0x400] ;  /* 0x0004000606187981 */ /* 0x002f22000c1e1b00 */
        /* <DEDUP_REMOVED lines=24> */
[----:B------:R-:W3:Y:S03]  /*0cb0*/  LDCU.S8 UR4, c[0x3][0x4b] ;  /* 0x00c00960ff0477ac */ /* 0x000ee60008000200 */
[----:B------:R-:W4:Y:S01]  /*0cc0*/  LDG.E.128 R16, desc[UR6][R8.64+0x10] ;  /* 0x0000100608107981 */ /* 0x000f22000c1e1d00 */
[----:B0-----:R-:W-:-:S04]  /*0cd0*/  UPRMT UR5, UR5, 0x8880, URZ ;  /* 0x0000888005057896 */ /* 0x001fc800080000ff */
[----:B------:R-:W-:-:S09]  /*0ce0*/  UPRMT UR5, UR5, 0x7710, URZ ;  /* 0x0000771005057896 */ /* 0x000fd200080000ff */
[----:B------:R-:W2:Y:S01]  /*0cf0*/  I2F.F64.S16 R10, UR5 ;  /* 0x00000005000a7d12 */ /* 0x000ea20008101c00 */
[----:B---3--:R-:W-:-:S09]  /*0d00*/  UPRMT UR4, UR4, 0x7710, URZ ;  /* 0x0000771004047896 */ /* 0x008fd200080000ff */
[----:B------:R-:W0:Y:S01]  /*0d10*/  I2F.F64.S16 R20, UR4 ;  /* 0x0000000400147d12 */ /* 0x000e220008101c00 */
[----:B----4-:R-:W-:Y:S01]  /*0d20*/  DMUL R28, R18, R18 ;  /* 0x00000012121c7228 */ /* 0x010fe20000000000 */
[----:B------:R-:W3:Y:S01]  /*0d30*/  LDCU.S8 UR5, c[0x3][0x55] ;  /* 0x00c00aa0ff0577ac */ /* 0x000ee20008000200 */
[----:B--2---:R-:W-:Y:S01]  /*0d40*/  DMUL R22, R14, R10 ;  /* 0x0000000a0e167228 */ /* 0x004fe20000000000 */
[----:B------:R-:W2:Y:S07]  /*0d50*/  LDCU.U8 UR4, c[0x3][0x4c] ;  /* 0x00c00980ff0477ac */ /* 0x000eae0008000000 */
[----:B0-----:R-:W-:-:S08]  /*0d60*/  DFMA R22, R12, R20, R22 ;  /* 0x000000140c16722b */ /* 0x001fd00000000016 */
[C---:B-1----:R-:W-:Y:S02]  /*0d70*/  DFMA R24, R22.reuse, R4, 1 ;  /* 0x3ff000001618742b */ /* 0x042fe40000000004 */
[----:B------:R-:W-:-:S08]  /*0d80*/  DMUL R26, R22, 4.5 ;  /* 0x40120000161a7828 */ /* 0x000fd00000000000 */
[----:B------:R-:W-:Y:S02]  /*0d90*/  DFMA R24, R22, R26, R24 ;  /* 0x0000001a1618722b */ /* 0x000fe40000000018 */
[----:B------:R-:W-:Y:S01]  /*0da0*/  DMUL R22, R14, R14 ;  /* 0x0000000e0e167228 */ /* 0x000fe20000000000 */
[----:B------:R-:W4:Y:S07]  /*0db0*/  LDG.E.64 R14, desc[UR6][R6.64] ;  /* 0x00000006060e7981 */ /* 0x000f2e000c1e1b00 */
[----:B------:R-:W-:-:S02]  /*0dc0*/  DFMA R26, R12, R12, R22 ;  /* 0x0000000c0c1a722b */ /* 0x000fc40000000016 */
[----:B------:R-:W5:Y:S04]  /*0dd0*/  LDG.E.64 R22, desc[UR6][R6.64+0x8] ;  /* 0x0000080606167981 */ /* 0x000f68000c1e1b00 */
[----:B------:R-:W3:Y:S02]  /*0de0*/  LDG.E.64 R12, desc[UR6][R2.64+0x63068] ;  /* 0x06306806020c7981 */ /* 0x000ee4000c1e1b00 */
[----:B------:R-:W-:Y:S02]  /*0df0*/  DFMA R24, R26, -1.5, R24 ;  /* 0xbff800001a18782b */ /* 0x000fe40000000018 */
[----:B------:R-:W-:-:S08]  /*0e00*/  DMUL R26, R10, R18 ;  /* 0x000000120a1a7228 */ /* 0x000fd00000000000 */
[-C--:B------:R-:W-:Y:S02]  /*0e10*/  DFMA R18, R20, R16.reuse, R26 ;  /* 0x000000101412722b */ /* 0x080fe4000000001a */
[----:B------:R-:W-:-:S06]  /*0e20*/  DFMA R16, R16, R16, R28 ;  /* 0x000000101010722b */ /* 0x000fcc000000001c */
[C---:B------:R-:W-:Y:S02]  /*0e30*/  DFMA R26, R18.reuse, R4, 1 ;  /* 0x3ff00000121a742b */ /* 0x040fe40000000004 */
[----:B------:R-:W-:-:S08]  /*0e40*/  DMUL R28, R18, 4.5 ;  /* 0x40120000121c7828 */ /* 0x000fd00000000000 */
[----:B------:R-:W-:-:S08]  /*0e50*/  DFMA R26, R18, R28, R26 ;  /* 0x0000001c121a722b */ /* 0x000fd0000000001a */
[----:B------:R-:W-:Y:S02]  /*0e60*/  DFMA R16, R16, -1.5, R26 ;  /* 0xbff800001010782b */ /* 0x000fe4000000001a */
[----:B----4-:R-:W-:Y:S02]  /*0e70*/  DMUL R14, R14, UR10 ;  /* 0x0000000a0e0e7c28 */ /* 0x010fe40008000000 */
[----:B-----5:R-:W-:-:S06]  /*0e80*/  DMUL R22, R22, UR10 ;  /* 0x0000000a16167c28 */ /* 0x020fcc0008000000 */
[----:B---3--:R-:W-:-:S08]  /*0e90*/  DFMA R12, R14, R24, R12 ;  /* 0x000000180e0c722b */ /* 0x008fd0000000000c */
[----:B------:R-:W-:-:S07]  /*0ea0*/  DFMA R24, -R22, R16, R12 ;  /* 0x000000101618722b */ /* 0x000fce000000010c */
[----:B------:R0:W-:Y:S04]  /*0eb0*/  STG.E.64 desc[UR6][R2.64+0x63060], R24 ;  /* 0x0630601802007986 */ /* 0x0001e8000c101b06 */
[----:B------:R-:W3:Y:S04]  /*0ec0*/  LDG.E.128 R12, desc[UR6][R8.64+0x810] ;  /* 0x00081006080c7981 */ /* 0x000ee8000c1e1d00 */
[----:B------:R-:W4:Y:S04]  /*0ed0*/  LDG.E.128 R16, desc[UR6][R8.64+0x800] ;  /* 0x0008000608107981 */ /* 0x000f28000c1e1d00 */
[----:B0-----:R-:W5:Y:S01]  /*0ee0*/  LDG.E.64 R24, desc[UR6][R6.64+0x400] ;  /* 0x0004000606187981 */ /* 0x001f62000c1e1b00 */
[----:B---3--:R-:W-:-:S08]  /*0ef0*/  DMUL R22, R10, R14 ;  /* 0x0000000e0a167228 */ /* 0x008fd00000000000 */
[----:B------:R-:W-:-:S08]  /*0f00*/  DFMA R22, R20, R12, R22 ;  /* 0x0000000c1416722b */ /* 0x000fd00000000016 */
[C---:B------:R-:W-:Y:S02]  /*0f10*/  DFMA R26, R22.reuse, R4, 1 ;  /* 0x3ff00000161a742b */ /* 0x040fe40000000004 */
[----:B------:R-:W-:-:S08]  /*0f20*/  DMUL R28, R22, 4.5 ;  /* 0x40120000161c7828 */ /* 0x000fd00000000000 */
[----:B------:R-:W-:Y:S02]  /*0f30*/  DFMA R22, R22, R28, R26 ;  /* 0x0000001c1616722b */ /* 0x000fe4000000001a */
[----:B------:R-:W-:Y:S01]  /*0f40*/  DMUL R26, R14, R14 ;  /* 0x0000000e0e1a7228 */ /* 0x000fe20000000000 */
[----:B------:R-:W3:Y:S07]  /*0f50*/  LDG.E.64 R14, desc[UR6][R6.64+0x408] ;  /* 0x00040806060e7981 */ /* 0x000eee000c1e1b00 */
[----:B------:R-:W-:Y:S01]  /*0f60*/  DFMA R26, R12, R12, R26 ;  /* 0x0000000c0c1a722b */ /* 0x000fe2000000001a */
[----:B------:R-:W2:Y:S01]  /*0f70*/  LDG.E.64 R12, desc[UR6][R2.64+0x63460] ;  /* 0x06346006020c7981 */ /* 0x000ea2000c1e1b00 */
[----:B----4-:R-:W-:-:S08]  /*0f80*/  DMUL R10, R10, R18 ;  /* 0x000000120a0a7228 */ /* 0x010fd00000000000 */
[----:B------:R-:W-:Y:S02]  /*0f90*/  DFMA R20, R20, R16, R10 ;  /* 0x000000101414722b */ /* 0x000fe4000000000a */
[----:B------:R-:W-:Y:S02]  /*0fa0*/  DFMA R22, R26, -1.5, R22 ;  /* 0xbff800001a16782b */ /* 0x000fe40000000016 */
[----:B------:R-:W-:-:S04]  /*0fb0*/  DMUL R18, R18, R18 ;  /* 0x0000001212127228 */ /* 0x000fc80000000000 */
[C---:B------:R-:W-:Y:S02]  /*0fc0*/  DFMA R10, R20.reuse, R4, 1 ;  /* 0x3ff00000140a742b */ /* 0x040fe40000000004 */
[----:B------:R-:W-:Y:S02]  /*0fd0*/  DMUL R26, R20, 4.5 ;  /* 0x40120000141a7828 */ /* 0x000fe40000000000 */
[----:B------:R-:W-:-:S06]  /*0fe0*/  DFMA R18, R16, R16, R18 ;  /* 0x000000101012722b */ /* 0x000fcc0000000012 */
[----:B------:R-:W-:Y:S02]  /*0ff0*/  DFMA R10, R20, R26, R10 ;  /* 0x0000001a140a722b */ /* 0x000fe4000000000a */
[----:B-----5:R-:W-:-:S06]  /*1000*/  DMUL R24, R24, UR10 ;  /* 0x0000000a18187c28 */ /* 0x020fcc0008000000 */
[----:B------:R-:W-:Y:S02]  /*1010*/  DFMA R10, R18, -1.5, R10 ;  /* 0xbff80000120a782b */ /* 0x000fe4000000000a */
[----:B---3--:R-:W-:Y:S01]  /*1020*/  DMUL R14, R14, UR10 ;  /* 0x0000000a0e0e7c28 */ /* 0x008fe20008000000 */
[----:B------:R-:W-:Y:S02]  /*1030*/  UPRMT UR5, UR5, 0x7710, URZ ;  /* 0x0000771005057896 */ /* 0x000fe400080000ff */
[----:B--2---:R-:W-:Y:S01]  /*1040*/  UPRMT UR4, UR4, 0x8880, URZ ;  /* 0x0000888004047896 */ /* 0x004fe200080000ff */
[----:B------:R-:W0:Y:S04]  /*1050*/  LDCU.128 UR8, c[0x3][0x20] ;  /* 0x00c00400ff0877ac */ /* 0x000e280008000c00 */
[----:B------:R-:W-:-:S08]  /*1060*/  DFMA R12, R14, R22, R12 ;  /* 0x000000160e0c722b */ /* 0x000fd0000000000c */
[----:B------:R-:W-:-:S07]  /*1070*/  DFMA R24, -R24, R10, R12 ;  /* 0x0000000a1818722b */ /* 0x000fce000000010c */
[----:B------:R1:W-:Y:S04]  /*1080*/  STG.E.64 desc[UR6][R2.64+0x63468], R24 ;  /* 0x0634681802007986 */ /* 0x0003e8000c101b06 */
[----:B------:R-:W2:Y:S01]  /*1090*/  LDG.E.128 R16, desc[UR6][R8.64] ;  /* 0x0000000608107981 */ /* 0x000ea2000c1e1d00 */
[----:B------:R-:W-:Y:S01]  /*10a0*/  UPRMT UR4, UR4, 0x7710, URZ ;  /* 0x0000771004047896 */ /* 0x000fe200080000ff */
[----:B------:R-:W2:Y:S02]  /*10b0*/  I2F.F64.S16 R10, UR5 ;  /* 0x00000005000a7d12 */ /* 0x000ea40008101c00 */
[----:B------:R-:W3:Y:S06]  /*10c0*/  LDG.E.128 R12, desc[UR6][R8.64+0x10] ;  /* 0x00001006080c7981 */ /* 0x000eec000c1e1d00 */
[----:B------:R-:W4:Y:S01]  /*10d0*/  I2F.F64.S16 R20, UR4 ;  /* 0x0000000400147d12 */ /* 0x000f220008101c00 */
[----:B--2---:R-:W-:-:S08]  /*10e0*/  DMUL R22, R18, R10 ;  /* 0x0000000a12167228 */ /* 0x004fd00000000000 */
[----:B----4-:R-:W-:-:S08]  /*10f0*/  DFMA R22, R16, R20, R22 ;  /* 0x000000141016722b */ /* 0x010fd00000000016 */
[C---:B-1----:R-:W-:Y:S02]  /*1100*/  DFMA R24, R22.reuse, R4, 1 ;  /* 0x3ff000001618742b */ /* 0x042fe40000000004 */
[----:B------:R-:W-:-:S08]  /*1110*/  DMUL R26, R22, 4.5 ;  /* 0x40120000161a7828 */ /* 0x000fd00000000000 */
[----:B------:R-:W-:Y:S02]  /*1120*/  DFMA R24, R22, R26, R24 ;  /* 0x0000001a1618722b */ /* 0x000fe40000000018 */
[----:B------:R-:W-:Y:S01]  /*1130*/  DMUL R22, R18, R18 ;  /* 0x0000001212167228 */ /* 0x000fe20000000000 */
[----:B------:R-:W0:Y:S07]  /*1140*/  LDG.E.64 R18, desc[UR6][R6.64] ;  /* 0x0000000606127981 */ /* 0x000e2e000c1e1b00 */
[----:B------:R-:W-:-:S02]  /*1150*/  DFMA R26, R16, R16, R22 ;  /* 0x00000010101a722b */ /* 0x000fc40000000016 */
[----:B------:R-:W2:Y:S04]  /*1160*/  LDG.E.64 R22, desc[UR6][R6.64+0x8] ;  /* 0x0000080606167981 */ /* 0x000ea8000c1e1b00 */
[----:B------:R-:W4:Y:S02]  /*1170*/  LDG.E.64 R16, desc[UR6][R2.64+0x84088] ;  /* 0x0840880602107981 */ /* 0x000f24000c1e1b00 */
        /* <DEDUP_REMOVED lines=9> */
[----:B0-----:R-:W-:Y:S02]  /*1210*/  DMUL R18, R18, UR8 ;  /* 0x0000000812127c28 */ /* 0x001fe40008000000 */
[----:B--2---:R-:W-:-:S06]  /*1220*/  DMUL R22, R22, UR8 ;  /* 0x0000000816167c28 */ /* 0x004fcc0008000000 */
        /* <DEDUP_REMOVED lines=203> */
[----:B---3--:R-:W-:-:S08]  /*1ee0*/  DMUL R14, R14, UR10 ;  /* 0x0000000a0e0e7c28 */ /* 0x008fd00008000000 */
[----:B--2---:R-:W-:-:S08]  /*1ef0*/  DFMA R12, R14, R22, R12 ;  /* 0x000000160e0c722b */ /* 0x004fd0000000000c */
[----:B------:R-:W-:-:S07]  /*1f00*/  DFMA R24, -R24, R10, R12 ;  /* 0x0000000a1818722b */ /* 0x000fce000000010c */
[----:B------:R0:W-:Y:S04]  /*1f10*/  STG.E.64 desc[UR6][R2.64+0xe74e8], R24 ;  /* 0x0e74e81802007986 */ /* 0x0001e8000c101b06 */
[----:B------:R-:W2:Y:S01]  /*1f20*/  LDG.E.128 R12, desc[UR6][R8.64] ;  /* 0x00000006080c7981 */ /* 0x000ea2000c1e1d00 */
[----:B------:R-:W-:Y:S02]  /*1f30*/  UPRMT UR5, UR5, 0x7710, URZ ;  /* 0x0000771005057896 */ /* 0x000fe400080000ff */
[----:B------:R-:W-:Y:S01]  /*1f40*/  UPRMT UR4, UR4, 0x8880, URZ ;  /* 0x0000888004047896 */ /* 0x000fe200080000ff */
[----:B------:R-:W3:Y:S03]  /*1f50*/  LDG.E.128 R16, desc[UR6][R8.64+0x10] ;  /* 0x0000100608107981 */ /* 0x000ee6000c1e1d00 */
[----:B------:R-:W-:-:S03]  /*1f60*/  UPRMT UR4, UR4, 0x7710, URZ ;  /* 0x0000771004047896 */ /* 0x000fc600080000ff */
[----:B------:R-:W2:Y:S08]  /*1f70*/  I2F.F64.S16 R20, UR5 ;  /* 0x0000000500147d12 */ /* 0x000eb00008101c00 */
[----:B------:R-:W1:Y:S01]  /*1f80*/  I2F.F64.S16 R10, UR4 ;  /* 0x00000004000a7d12 */ /* 0x000e620008101c00 */
[----:B------:R-:W4:Y:S01]  /*1f90*/  LDCU.64 UR4, c[0x3][0x40] ;  /* 0x00c00800ff0477ac */ /* 0x000f220008000a00 */
[----:B--2---:R-:W-:-:S08]  /*1fa0*/  DMUL R22, R14, R20 ;  /* 0x000000140e167228 */ /* 0x004fd00000000000 */
[----:B-1----:R-:W-:-:S08]  /*1fb0*/  DFMA R22, R12, R10, R22 ;  /* 0x0000000a0c16722b */ /* 0x002fd00000000016 */
[C---:B0-----:R-:W-:Y:S02]  /*1fc0*/  DFMA R24, R22.reuse, R4, 1 ;  /* 0x3ff000001618742b */ /* 0x041fe40000000004 */
[----:B------:R-:W-:-:S08]  /*1fd0*/  DMUL R26, R22, 4.5 ;  /* 0x40120000161a7828 */ /* 0x000fd00000000000 */
[----:B------:R-:W-:Y:S02]  /*1fe0*/  DFMA R24, R22, R26, R24 ;  /* 0x0000001a1618722b */ /* 0x000fe40000000018 */
[----:B------:R-:W-:Y:S01]  /*1ff0*/  DMUL R22, R14, R14 ;  /* 0x0000000e0e167228 */ /* 0x000fe20000000000 */
[----:B------:R-:W4:Y:S07]  /*2000*/  LDG.E.64 R14, desc[UR6][R6.64] ;  /* 0x00000006060e7981 */ /* 0x000f2e000c1e1b00 */
[----:B------:R-:W-:-:S02]  /*2010*/  DFMA R26, R12, R12, R22 ;  /* 0x0000000c0c1a722b */ /* 0x000fc40000000016 */
[----:B------:R-:W2:Y:S04]  /*2020*/  LDG.E.64 R22, desc[UR6][R6.64+0x8] ;  /* 0x0000080606167981 */ /* 0x000ea8000c1e1b00 */
        /* <DEDUP_REMOVED lines=10> */
[----:B----4-:R-:W-:Y:S02]  /*20d0*/  DMUL R14, R14, UR4 ;  /* 0x000000040e0e7c28 */ /* 0x010fe40008000000 */
[----:B--2---:R-:W-:-:S06]  /*20e0*/  DMUL R22, R22, UR4 ;  /* 0x0000000416167c28 */ /* 0x004fcc0008000000 */
[----:B-----5:R-:W-:Y:S01]  /*20f0*/  DFMA R12, R14, R24, R12 ;  /* 0x000000180e0c722b */ /* 0x020fe2000000000c */
[----:B------:R-:W2:Y:S07]  /*2100*/  LDG.E.64 R24, desc[UR6][R2.64+0x108500] ;  /* 0x1085000602187981 */ /* 0x000eae000c1e1b00 */
[----:B------:R-:W-:-:S07]  /*2110*/  DFMA R28, -R22, R16, R12 ;  /* 0x00000010161c722b */ /* 0x000fce000000010c */
[----:B------:R0:W-:Y:S04]  /*2120*/  STG.E.64 desc[UR6][R2.64+0x108100], R28 ;  /* 0x1081001c02007986 */ /* 0x0001e8000c101b06 */
[----:B------:R-:W0:Y:S04]  /*2130*/  LDG.E.128 R12, desc[UR6][R8.64+0x810] ;  /* 0x00081006080c7981 */ /* 0x000e28000c1e1d00 */
[----:B------:R-:W3:Y:S04]  /*2140*/  LDG.E.128 R16, desc[UR6][R8.64+0x800] ;  /* 0x0008000608107981 */ /* 0x000ee8000c1e1d00 */
[----:B------:R-:W4:Y:S04]  /*2150*/  LDG.E.64 R22, desc[UR6][R6.64+0x408] ;  /* 0x0004080606167981 */ /* 0x000f28000c1e1b00 */
[----:B------:R1:W5:Y:S01]  /*2160*/  LDG.E.64 R26, desc[UR6][R6.64+0x400] ;  /* 0x00040006061a7981 */ /* 0x000362000c1e1b00 */
[----:B0-----:R-:W-:-:S02]  /*2170*/  DMUL R28, R20, R14 ;  /* 0x0000000e141c7228 */ /* 0x001fc40000000000 */
[----:B-1----:R-:W-:Y:S02]  /*2180*/  DMUL R6, R14, R14 ;  /* 0x0000000e0e067228 */ /* 0x002fe40000000000 */
[----:B---3--:R-:W-:-:S04]  /*2190*/  DMUL R20, R20, R18 ;  /* 0x0000001214147228 */ /* 0x008fc80000000000 */
[----:B------:R-:W-:-:S04]  /*21a0*/  DFMA R14, R10, R12, R28 ;  /* 0x0000000c0a0e722b */ /* 0x000fc8000000001c */
[----:B------:R-:W-:-:S04]  /*21b0*/  DFMA R10, R10, R16, R20 ;  /* 0x000000100a0a722b */ /* 0x000fc80000000014 */
[C---:B------:R-:W-:Y:S02]  /*21c0*/  DFMA R20, R14.reuse, R4, 1 ;  /* 0x3ff000000e14742b */ /* 0x040fe40000000004 */
[----:B------:R-:W-:Y:S02]  /*21d0*/  DMUL R8, R14, 4.5 ;  /* 0x401200000e087828 */ /* 0x000fe40000000000 */
[----:B------:R-:W-:Y:S02]  /*21e0*/  DFMA R12, R12, R12, R6 ;  /* 0x0000000c0c0c722b */ /* 0x000fe40000000006 */
[----:B------:R-:W-:Y:S02]  /*21f0*/  DMUL R18, R18, R18 ;  /* 0x0000001212127228 */ /* 0x000fe40000000000 */
[----:B------:R-:W-:Y:S02]  /*2200*/  DFMA R4, R10, R4, 1 ;  /* 0x3ff000000a04742b */ /* 0x000fe40000000004 */
[----:B------:R-:W-:-:S02]  /*2210*/  DFMA R8, R14, R8, R20 ;  /* 0x000000080e08722b */ /* 0x000fc40000000014 */
[----:B------:R-:W-:Y:S02]  /*2220*/  DMUL R6, R10, 4.5 ;  /* 0x401200000a067828 */ /* 0x000fe40000000000 */
[----:B------:R-:W-:Y:S02]  /*2230*/  DFMA R18, R16, R16, R18 ;  /* 0x000000101012722b */ /* 0x000fe40000000012 */
[----:B----4-:R-:W-:Y:S02]  /*2240*/  DMUL R22, R22, UR4 ;  /* 0x0000000416167c28 */ /* 0x010fe40008000000 */
[----:B------:R-:W-:Y:S02]  /*2250*/  DFMA R12, R12, -1.5, R8 ;  /* 0xbff800000c0c782b */ /* 0x000fe40000000008 */
[----:B------:R-:W-:Y:S02]  /*2260*/  DFMA R4, R10, R6, R4 ;  /* 0x000000060a04722b */ /* 0x000fe40000000004 */
[----:B-----5:R-:W-:-:S04]  /*2270*/  DMUL R26, R26, UR4 ;  /* 0x000000041a1a7c28 */ /* 0x020fc80008000000 */
[----:B--2---:R-:W-:Y:S02]  /*2280*/  DFMA R12, R22, R12, R24 ;  /* 0x0000000c160c722b */ /* 0x004fe40000000018 */
[----:B------:R-:W-:-:S08]  /*2290*/  DFMA R4, R18, -1.5, R4 ;  /* 0xbff800001204782b */ /* 0x000fd00000000004 */
[----:B------:R-:W-:-:S07]  /*22a0*/  DFMA R4, -R26, R4, R12 ;  /* 0x000000041a04722b */ /* 0x000fce000000010c */
[----:B------:R-:W-:Y:S01]  /*22b0*/  STG.E.64 desc[UR6][R2.64+0x108508], R4 ;  /* 0x1085080402007986 */ /* 0x000fe2000c101b06 */
[----:B------:R-:W-:Y:S05]  /*22c0*/  EXIT ;  /* 0x000000000000794d */ /* 0x000fea0003800000 */
.L_x_0:
[----:B------:R-:W-:-:S00]  /*22d0*/  BRA `(.L_x_0) ;  /* 0xfffffffc00fc7947 */ /* 0x000fc0000383ffff */
[----:B------:R-:W-:-:S00]  /*22e0*/  NOP ;  /* 0x0000000000007918 */ /* 0x000fc00000000000 */
        /* <DEDUP_REMOVED lines=9> */
.L_x_40:


//--------------------- .text._Z24boundaryConditionKernel1PdS_P7double2 --------------------------
	.section	.text._Z24boundaryConditionKernel1PdS_P7double2,"ax",@progbits
	.align	128
        .global         _Z24boundaryConditionKernel1PdS_P7double2
        .type           _Z24boundaryConditionKernel1PdS_P7double2,@function
        .size           _Z24boundaryConditionKernel1PdS_P7double2,(.L_x_41 - _Z24boundaryConditionKernel1PdS_P7double2)
        .other          _Z24boundaryConditionKernel1PdS_P7double2,@"STO_CUDA_ENTRY STV_DEFAULT"
_Z24boundaryConditionKernel1PdS_P7double2:
.text._Z24boundaryConditionKernel1PdS_P7double2:
[----:B------:R-:W-:Y:S01]  /*0000*/  LDC R1, c[0x0][0x37c] ;  /* 0x0000df00ff017b82 */ /* 0x000fe20000000800 */
[----:B------:R-:W0:Y:S07]  /*0010*/  S2R R3, SR_TID.X ;  /* 0x0000000000037919 */ /* 0x000e2e0000002100 */
[----:B------:R-:W0:Y:S08]  /*0020*/  S2UR UR4, SR_CTAID.X ;  /* 0x00000000000479c3 */ /* 0x000e300000002500 */
[----:B------:R-:W0:Y:S02]  /*0030*/  LDC R0, c[0x0][0x360] ;  /* 0x0000d800ff007b82 */ /* 0x000e240000000800 */
[----:B0-----:R-:W-:-:S05]  /*0040*/  IMAD R0, R0, UR4, R3 ;  /* 0x0000000400007c24 */ /* 0x001fca000f8e0203 */
[----:B------:R-:W-:-:S04]  /*0050*/  IADD3 R23, PT, PT, R0, 0x1, RZ ;  /* 0x0000000100177810 */ /* 0x000fc80007ffe0ff */
[----:B------:R-:W-:-:S13]  /*0060*/  ISETP.GT.U32.AND P0, PT, R23, 0x80, PT ;  /* 0x000000801700780c */ /* 0x000fda0003f04070 */
[----:B------:R-:W-:Y:S05]  /*0070*/  @P0 EXIT ;  /* 0x000000000000094d */ /* 0x000fea0003800000 */
[----:B------:R-:W0:Y:S01]  /*0080*/  LDC.64 R16, c[0x0][0x388] ;  /* 0x0000e200ff107b82 */ /* 0x000e220000000a00 */
[----:B------:R-:W1:Y:S07]  /*0090*/  LDCU.64 UR6, c[0x0][0x358] ;  /* 0x00006b00ff0677ac */ /* 0x000e6e0008000a00 */
[----:B------:R-:W2:Y:S01]  /*00a0*/  LDC.64 R2, c[0x0][0x390] ;  /* 0x0000e400ff027b82 */ /* 0x000ea20000000a00 */
[----:B------:R-:W3:Y:S01]  /*00b0*/  LDCU.S8 UR5, c[0x3][0x51] ;  /* 0x00c00a20ff0577ac */ /* 0x000ee20008000200 */
[----:B------:R-:W4:Y:S01]  /*00c0*/  LDCU.U8 UR4, c[0x3][0x48] ;  /* 0x00c00900ff0477ac */ /* 0x000f220008000000 */
        /* <DEDUP_REMOVED lines=8> */
[----:B-----5:R-:W-:Y:S04]  /*0150*/  STG.E.64 desc[UR6][R16.64+0x20c10], R4 ;  /* 0x020c100410007986 */ /* 0x020fe8000c101b06 */
[----:B------:R0:W-:Y:S04]  /*0160*/  STG.E.64 desc[UR6][R16.64], R6 ;  /* 0x0000000610007986 */ /* 0x0001e8000c101b06 */
[----:B------:R-:W2:Y:S04]  /*0170*/  LDG.E.128 R12, desc[UR6][R2.64+0x41820] ;  /* 0x04182006020c7981 */ /* 0x000ea8000c1e1d00 */
[----:B------:R-:W3:Y:S01]  /*0180*/  LDG.E.128 R8, desc[UR6][R2.64+0x41000] ;  /* 0x0410000602087981 */ /* 0x000ee2000c1e1d00 */
[----:B------:R-:W2:Y:S01]  /*0190*/  I2F.F64.S16 R18, UR5 ;  /* 0x0000000500127d12 */ /* 0x000ea20008101c00 */
[----:B0-----:R-:W-:Y:S01]  /*01a0*/  HFMA2 R7, -RZ, RZ, 2.015625, 0 ;  /* 0x40080000ff077431 */ /* 0x001fe200000001ff */
[----:B------:R-:W-:-:S06]  /*01b0*/  MOV R6, 0x0 ;  /* 0x0000000000067802 */ /* 0x000fcc0000000f00 */
[----:B------:R-:W0:Y:S01]  /*01c0*/  I2F.F64.S16 R20, UR4 ;  /* 0x0000000400147d12 */ /* 0x000e220008101c00 */
[C---:B--2---:R-:W-:Y:S02]  /*01d0*/  DMUL R4, R14.reuse, R18 ;  /* 0x000000120e047228 */ /* 0x044fe40000000000 */
[----:B------:R-:W-:-:S06]  /*01e0*/  DMUL R14, R14, R14 ;  /* 0x0000000e0e0e7228 */ /* 0x000fcc0000000000 */
[C---:B0-----:R-:W-:Y:S02]  /*01f0*/  DFMA R4, R12.reuse, R20, R4 ;  /* 0x000000140c04722b */ /* 0x041fe40000000004 */
[----:B------:R-:W-:-:S06]  /*0200*/  DFMA R14, R12, R12, R14 ;  /* 0x0000000c0c0e722b */ /* 0x000fcc000000000e */
[C---:B------:R-:W-:Y:S02]  /*0210*/  DFMA R24, R4.reuse, R6, 1 ;  /* 0x3ff000000418742b */ /* 0x040fe40000000006 */
[----:B------:R-:W-:-:S08]  /*0220*/  DMUL R26, R4, 4.5 ;  /* 0x40120000041a7828 */ /* 0x000fd00000000000 */
[----:B------:R-:W-:Y:S02]  /*0230*/  DFMA R24, R4, R26, R24 ;  /* 0x0000001a0418722b */ /* 0x000fe40000000018 */
[----:B---3--:R-:W-:-:S06]  /*0240*/  DMUL R4, R18, R10 ;  /* 0x0000000a12047228 */ /* 0x008fcc0000000000 */
[----:B------:R-:W-:Y:S02]  /*0250*/  DFMA R14, R14, -1.5, R24 ;  /* 0xbff800000e0e782b */ /* 0x000fe40000000018 */
[----:B------:R-:W-:Y:S02]  /*0260*/  DFMA R4, R20, R8, R4 ;  /* 0x000000081404722b */ /* 0x000fe40000000004 */
[----:B------:R-:W-:Y:S01]  /*0270*/  DMUL R24, R10, R10 ;  /* 0x0000000a0a187228 */ /* 0x000fe20000000000 */
[----:B------:R-:W2:Y:S05]  /*0280*/  LDG.E.64 R10, desc[UR6][R16.64+0x20c10] ;  /* 0x020c1006100a7981 */ /* 0x000eaa000c1e1b00 */
[----:B------:R-:W-:-:S02]  /*0290*/  DFMA R12, R4, R6, 1 ;  /* 0x3ff00000040c742b */ /* 0x000fc40000000006 */
[----:B------:R-:W-:-:S08]  /*02a0*/  DMUL R26, R4, 4.5 ;  /* 0x40120000041a7828 */ /* 0x000fd00000000000 */
[----:B------:R-:W-:Y:S01]  /*02b0*/  DFMA R12, R4, R26, R12 ;  /* 0x0000001a040c722b */ /* 0x000fe2000000000c */
[----:B------:R-:W0:Y:S01]  /*02c0*/  LDC.64 R4, c[0x0][0x380] ;  /* 0x0000e000ff047b82 */ /* 0x000e220000000a00 */
[----:B------:R-:W-:Y:S01]  /*02d0*/  DFMA R24, R8, R8, R24 ;  /* 0x000000080818722b */ /* 0x000fe20000000018 */
[----:B------:R-:W3:Y:S01]  /*02e0*/  LDG.E.64 R8, desc[UR6][R16.64+0x20800] ;  /* 0x0208000610087981 */ /* 0x000ee2000c1e1b00 */
[----:B0-----:R-:W-:-:S05]  /*02f0*/  IMAD.WIDE.U32 R22, R23, 0x8, R4 ;  /* 0x0000000817167825 */ /* 0x001fca00078e0004 */
[----:B------:R-:W4:Y:S01]  /*0300*/  LDG.E.64 R26, desc[UR6][R22.64+0x20800] ;  /* 0x02080006161a7981 */ /* 0x000f22000c1e1b00 */
[----:B------:R-:W-:Y:S02]  /*0310*/  DFMA R12, R24, -1.5, R12 ;  /* 0xbff80000180c782b */ /* 0x000fe4000000000c */
[----:B--2---:R-:W-:Y:S02]  /*0320*/  DMUL R10, R10, UR8 ;  /* 0x000000080a0a7c28 */ /* 0x004fe40008000000 */
[----:B---3--:R-:W-:-:S06]  /*0330*/  DMUL R8, R8, UR8 ;  /* 0x0000000808087c28 */ /* 0x008fcc0008000000 */
[----:B----4-:R-:W-:-:S08]  /*0340*/  DFMA R10, R10, R14, R26 ;  /* 0x0000000e0a0a722b */ /* 0x010fd0000000001a */
[----:B------:R-:W-:-:S07]  /*0350*/  DFMA R28, -R8, R12, R10 ;  /* 0x0000000c081c722b */ /* 0x000fce000000010a */
[----:B------:R0:W-:Y:S04]  /*0360*/  STG.E.64 desc[UR6][R22.64+0x20c10], R28 ;  /* 0x020c101c16007986 */ /* 0x0001e8000c101b06 */
[----:B------:R-:W2:Y:S04]  /*0370*/  LDG.E.128 R8, desc[UR6][R2.64] ;  /* 0x0000000602087981 */ /* 0x000ea8000c1e1d00 */
[----:B------:R-:W3:Y:S01]  /*0380*/  LDG.E.64 R26, desc[UR6][R16.64] ;  /* 0x00000006101a7981 */ /* 0x000ee2000c1e1b00 */
[----:B--2---:R-:W-:-:S08]  /*0390*/  DMUL R12, R18, R10 ;  /* 0x0000000a120c7228 */ /* 0x004fd00000000000 */
[----:B------:R-:W-:-:S08]  /*03a0*/  DFMA R12, R20, R8, R12 ;  /* 0x00000008140c722b */ /* 0x000fd0000000000c */
[C---:B------:R-:W-:Y:S02]  /*03b0*/  DMUL R14, R12.reuse, 4.5 ;  /* 0x401200000c0e7828 */ /* 0x040fe40000000000 */
[----:B------:R-:W-:-:S08]  /*03c0*/  DFMA R24, R12, R6, 1 ;  /* 0x3ff000000c18742b */ /* 0x000fd00000000006 */
[----:B------:R-:W-:Y:S01]  /*03d0*/  DFMA R24, R12, R14, R24 ;  /* 0x0000000e0c18722b */ /* 0x000fe20000000018 */
[----:B------:R-:W0:Y:S01]  /*03e0*/  LDG.E.128 R12, desc[UR6][R2.64+0x820] ;  /* 0x00082006020c7981 */ /* 0x000e22000c1e1d00 */
[----:B------:R-:W-:-:S08]  /*03f0*/  DMUL R10, R10, R10 ;  /* 0x0000000a0a0a7228 */ /* 0x000fd00000000000 */
[----:B------:R-:W-:Y:S01]  /*0400*/  DFMA R10, R8, R8, R10 ;  /* 0x00000008080a722b */ /* 0x000fe2000000000a */
[----:B------:R-:W2:Y:S07]  /*0410*/  LDG.E.64 R8, desc[UR6][R22.64+0x410] ;  /* 0x0004100616087981 */ /* 0x000eae000c1e1b00 */
[----:B------:R-:W-:Y:S02]  /*0420*/  DFMA R24, R10, -1.5, R24 ;  /* 0xbff800000a18782b */ /* 0x000fe40000000018 */
[----:B------:R-:W4:Y:S01]  /*0430*/  LDG.E.64 R10, desc[UR6][R16.64+0x410] ;  /* 0x00041006100a7981 */ /* 0x000f22000c1e1b00 */
[----:B---3--:R-:W-:-:S02]  /*0440*/  DMUL R26, R26, UR8 ;  /* 0x000000081a1a7c28 */ /* 0x008fc40008000000 */
[----:B0-----:R-:W-:-:S08]  /*0450*/  DMUL R28, R18, R14 ;  /* 0x0000000e121c7228 */ /* 0x001fd00000000000 */
[----:B------:R-:W-:Y:S02]  /*0460*/  DFMA R28, R20, R12, R28 ;  /* 0x0000000c141c722b */ /* 0x000fe4000000001c */
[----:B------:R-:W-:-:S06]  /*0470*/  DMUL R14, R14, R14 ;  /* 0x0000000e0e0e7228 */ /* 0x000fcc0000000000 */
[C---:B------:R-:W-:Y:S02]  /*0480*/  DFMA R18, R28.reuse, R6, 1 ;  /* 0x3ff000001c12742b */ /* 0x040fe40000000006 */
[----:B------:R-:W-:Y:S02]  /*0490*/  DMUL R20, R28, 4.5 ;  /* 0x401200001c147828 */ /* 0x000fe40000000000 */
[----:B------:R-:W-:-:S06]  /*04a0*/  DFMA R14, R12, R12, R14 ;  /* 0x0000000c0c0e722b */ /* 0x000fcc000000000e */
[----:B------:R-:W-:Y:S02]  /*04b0*/  DFMA R18, R28, R20, R18 ;  /* 0x000000141c12722b */ /* 0x000fe40000000012 */
[----:B----4-:R-:W-:Y:S02]  /*04c0*/  DMUL R10, R10, UR8 ;  /* 0x000000080a0a7c28 */ /* 0x010fe40008000000 */
[----:B--2---:R-:W-:-:S04]  /*04d0*/  DFMA R8, R26, R24, R8 ;  /* 0x000000181a08722b */ /* 0x004fc80000000008 */
[----:B------:R-:W-:-:S08]  /*04e0*/  DFMA R14, R14, -1.5, R18 ;  /* 0xbff800000e0e782b */ /* 0x000fd00000000012 */
[----:B------:R-:W-:-:S07]  /*04f0*/  DFMA R24, -R10, R14, R8 ;  /* 0x0000000e0a18722b */ /* 0x000fce0000000108 */
[----:B------:R0:W-:Y:S04]  /*0500*/  STG.E.64 desc[UR6][R22.64], R24 ;  /* 0x0000001816007986 */ /* 0x0001e8000c101b06 */
[----:B------:R-:W2:Y:S04]  /*0510*/  LDG.E.128 R8, desc[UR6][R2.64+0x41820] ;  /* 0x0418200602087981 */ /* 0x000ea8000c1e1d00 */
[----:B------:R-:W3:Y:S01]  /*0520*/  LDG.E.128 R12, desc[UR6][R2.64+0x41000] ;  /* 0x04100006020c7981 */ /* 0x000ee2000c1e1d00 */
[----:B------:R-:W1:Y:S03]  /*0530*/  LDCU.S8 UR5, c[0x3][0x52] ;  /* 0x00c00a40ff0577ac */ /* 0x000e660008000200 */
[----:B------:R-:W4:Y:S01]  /*0540*/  LDG.E.64 R28, desc[UR6][R16.64+0x20c10] ;  /* 0x020c1006101c7981 */ /* 0x000f22000c1e1b00 */
[----:B------:R-:W5:Y:S01]  /*0550*/  LDCU.S8 UR4, c[0x3][0x49] ;  /* 0x00c00920ff0477ac */ /* 0x000f620008000200 */
[----:B-1----:R-:W-:-:S02]  /*0560*/  UPRMT UR5, UR5, 0x7710, URZ ;  /* 0x0000771005057896 */ /* 0x002fc400080000ff */
[----:B-----5:R-:W-:-:S07]  /*0570*/  UPRMT UR4, UR4, 0x7710, URZ ;  /* 0x0000771004047896 */ /* 0x020fce00080000ff */
[----:B------:R-:W2:Y:S08]  /*0580*/  I2F.F64.S16 R18, UR5 ;  /* 0x0000000500127d12 */ /* 0x000eb00008101c00 */
[----:B------:R-:W1:Y:S01]  /*0590*/  I2F.F64.S16 R20, UR4 ;  /* 0x0000000400147d12 */ /* 0x000e620008101c00 */
[----:B--2---:R-:W-:-:S08]  /*05a0*/  DMUL R26, R10, R18 ;  /* 0x000000120a1a7228 */ /* 0x004fd00000000000 */
[----:B-1----:R-:W-:-:S08]  /*05b0*/  DFMA R26, R8, R20, R26 ;  /* 0x00000014081a722b */ /* 0x002fd0000000001a */
[C---:B0-----:R-:W-:Y:S02]  /*05c0*/  DFMA R22, R26.reuse, R6, 1 ;  /* 0x3ff000001a16742b */ /* 0x041fe40000000006 */
[----:B------:R-:W-:Y:S02]  /*05d0*/  DMUL R24, R26, 4.5 ;  /* 0x401200001a187828 */ /* 0x000fe40000000000 */
[----:B------:R-:W-:-:S06]  /*05e0*/  DMUL R10, R10, R10 ;  /* 0x0000000a0a0a7228 */ /* 0x000fcc0000000000 */
[----:B------:R-:W-:Y:S02]  /*05f0*/  DFMA R22, R26, R24, R22 ;  /* 0x000000181a16722b */ /* 0x000fe40000000016 */
[----:B---3--:R-:W-:Y:S01]  /*0600*/  DMUL R24, R18, R14 ;  /* 0x0000000e12187228 */ /* 0x008fe20000000000 */
[----:B------:R-:W2:Y:S01]  /*0610*/  LDG.E.64 R26, desc[UR6][R16.64+0x20800] ;  /* 0x02080006101a7981 */ /* 0x000ea2000c1e1b00 */
[----:B------:R-:W-:-:S06]  /*0620*/  DFMA R8, R8, R8, R10 ;  /* 0x000000080808722b */ /* 0x000fcc000000000a */
[----:B------:R-:W-:Y:S02]  /*0630*/  DFMA R10, R20, R12, R24 ;  /* 0x0000000c140a722b */ /* 0x000fe40000000018 */
[----:B------:R-:W-:-:S06]  /*0640*/  DFMA R8, R8, -1.5, R22 ;  /* 0xbff800000808782b */ /* 0x000fcc0000000016 */
[C---:B------:R-:W-:Y:S02]  /*0650*/  DFMA R22, R10.reuse, R6, 1 ;  /* 0x3ff000000a16742b */ /* 0x040fe40000000006 */
[----:B------:R-:W-:-:S08]  /*0660*/  DMUL R24, R10, 4.5 ;  /* 0x401200000a187828 */ /* 0x000fd00000000000 */
[----:B------:R-:W-:Y:S01]  /*0670*/  DFMA R10, R10, R24, R22 ;  /* 0x000000180a0a722b */ /* 0x000fe20000000016 */
[----:B------:R-:W-:-:S05]  /*0680*/  IADD3 R23, PT, PT, R0, 0x4205, RZ ;  /* 0x0000420500177810 */ /* 0x000fca0007ffe0ff */
[----:B------:R-:W-:-:S05]  /*0690*/  IMAD.WIDE.U32 R22, R23, 0x8, R4 ;  /* 0x0000000817167825 */ /* 0x000fca00078e0004 */
[----:B------:R-:W3:Y:S01]  /*06a0*/  LDG.E.64 R24, desc[UR6][R22.64+0x20800] ;  /* 0x0208000616187981 */ /* 0x000ee2000c1e1b00 */
[----:B------:R-:W-:Y:S02]  /*06b0*/  DMUL R14, R14, R14 ;  /* 0x0000000e0e0e7228 */ /* 0x000fe40000000000 */
[----:B----4-:R-:W-:-:S06]  /*06c0*/  DMUL R28, R28, UR10 ;  /* 0x0000000a1c1c7c28 */ /* 0x010fcc0008000000 */
[----:B------:R-:W-:-:S08]  /*06d0*/  DFMA R14, R12, R12, R14 ;  /* 0x0000000c0c0e722b */ /* 0x000fd0000000000e */
[----:B------:R-:W-:Y:S02]  /*06e0*/  DFMA R10, R14, -1.5, R10 ;  /* 0xbff800000e0a782b */ /* 0x000fe4000000000a */
[----:B--2---:R-:W-:Y:S02]  /*06f0*/  DMUL R26, R26, UR10 ;  /* 0x0000000a1a1a7c28 */ /* 0x004fe40008000000 */
[----:B---3--:R-:W-:-:S08]  /*0700*/  DFMA R8, R28, R8, R24 ;  /* 0x000000081c08722b */ /* 0x008fd00000000018 */
[----:B------:R-:W-:-:S07]  /*0710*/  DFMA R24, -R26, R10, R8 ;  /* 0x0000000a1a18722b */ /* 0x000fce0000000108 */
[----:B------:R0:W-:Y:S04]  /*0720*/  STG.E.64 desc[UR6][R22.64+0x20c10], R24 ;  /* 0x020c101816007986 */ /* 0x0001e8000c101b06 */
[----:B------:R-:W2:Y:S04]  /*0730*/  LDG.E.128 R8, desc[UR6][R2.64] ;  /* 0x0000000602087981 */ /* 0x000ea8000c1e1d00 */
[----:B0-----:R-:W3:Y:S01]  /*0740*/  LDG.E.64 R24, desc[UR6][R16.64+0x410] ;  /* 0x0004100610187981 */ /* 0x001ee2000c1e1b00 */
[----:B--2---:R-:W-:-:S08]  /*0750*/  DMUL R12, R18, R10 ;  /* 0x0000000a120c7228 */ /* 0x004fd00000000000 */
[----:B------:R-:W-:-:S08]  /*0760*/  DFMA R12, R20, R8, R12 ;  /* 0x00000008140c722b */ /* 0x000fd0000000000c */
[C---:B------:R-:W-:Y:S02]  /*0770*/  DMUL R14, R12.reuse, 4.5 ;  /* 0x401200000c0e7828 */ /* 0x040fe40000000000 */
[----:B------:R-:W-:-:S08]  /*0780*/  DFMA R26, R12, R6, 1 ;  /* 0x3ff000000c1a742b */ /* 0x000fd00000000006 */
[----:B------:R-:W-:Y:S01]  /*0790*/  DFMA R26, R12, R14, R26 ;  /* 0x0000000e0c1a722b */ /* 0x000fe2000000001a */
[----:B------:R-:W2:Y:S01]  /*07a0*/  LDG.E.128 R12, desc[UR6][R2.64+0x820] ;  /* 0x00082006020c7981 */ /* 0x000ea2000c1e1d00 */
[----:B------:R-:W-:-:S08]  /*07b0*/  DMUL R10, R10, R10 ;  /* 0x0000000a0a0a7228 */ /* 0x000fd00000000000 */
[----:B------:R-:W-:Y:S01]  /*07c0*/  DFMA R10, R8, R8, R10 ;  /* 0x00000008080a722b */ /* 0x000fe2000000000a */
[----:B------:R-:W4:Y:S07]  /*07d0*/  LDG.E.64 R8, desc[UR6][R16.64] ;  /* 0x0000000610087981 */ /* 0x000f2e000c1e1b00 */
[----:B------:R-:W-:Y:S02]  /*07e0*/  DFMA R26, R10, -1.5, R26 ;  /* 0xbff800000a1a782b */ /* 0x000fe4000000001a */
[----:B------:R-:W5:Y:S01]  /*07f0*/  LDG.E.64 R10, desc[UR6][R22.64+0x410] ;  /* 0x00041006160a7981 */ /* 0x000f62000c1e1b00 */
[----:B---3--:R-:W-:-:S02]  /*0800*/  DMUL R24, R24, UR10 ;  /* 0x0000000a18187c28 */ /* 0x008fc40008000000 */
[-C--:B--2---:R-:W-:Y:S02]  /*0810*/  DMUL R18, R18, R14.reuse ;  /* 0x0000000e12127228 */ /* 0x084fe40000000000 */
[----:B------:R-:W-:-:S06]  /*0820*/  DMUL R14, R14, R14 ;  /* 0x0000000e0e0e7228 */ /* 0x000fcc0000000000 */
[-C--:B------:R-:W-:Y:S02]  /*0830*/  DFMA R20, R20, R12.reuse, R18 ;  /* 0x0000000c1414722b */ /* 0x080fe40000000012 */
[----:B------:R-:W-:-:S06]  /*0840*/  DFMA R12, R12, R12, R14 ;  /* 0x0000000c0c0c722b */ /* 0x000fcc000000000e */
[C---:B------:R-:W-:Y:S02]  /*0850*/  DFMA R14, R20.reuse, R6, 1 ;  /* 0x3ff00000140e742b */ /* 0x040fe40000000006 */
[----:B------:R-:W-:Y:S02]  /*0860*/  DMUL R18, R20, 4.5 ;  /* 0x4012000014127828 */ /* 0x000fe40000000000 */
[----:B----4-:R-:W-:Y:S01]  /*0870*/  DMUL R8, R8, UR10 ;  /* 0x0000000a08087c28 */ /* 0x010fe20008000000 */
[----:B------:R-:W0:Y:S01]  /*0880*/  LDCU.S8 UR5, c[0x3][0x53] ;  /* 0x00c00a60ff0577ac */ /* 0x000e220008000200 */
[----:B------:R-:W1:Y:S04]  /*0890*/  LDCU.S8 UR4, c[0x3][0x4a] ;  /* 0x00c00940ff0477ac */ /* 0x000e680008000200 */
[----:B------:R-:W-:-:S02]  /*08a0*/  DFMA R14, R20, R18, R14 ;  /* 0x00000012140e722b */ /* 0x000fc4000000000e */
[----:B-----5:R-:W-:Y:S01]  /*08b0*/  DFMA R8, R8, R26, R10 ;  /* 0x0000001a0808722b */ /* 0x020fe2000000000a */
[----:B------:R-:W2:Y:S05]  /*08c0*/  LDCU.128 UR8, c[0x3][0x10] ;  /* 0x00c00200ff0877ac */ /* 0x000eaa0008000c00 */
[----:B------:R-:W-:-:S08]  /*08d0*/  DFMA R12, R12, -1.5, R14 ;  /* 0xbff800000c0c782b */ /* 0x000fd0000000000e */
[----:B------:R-:W-:-:S07]  /*08e0*/  DFMA R24, -R24, R12, R8 ;  /* 0x0000000c1818722b */ /* 0x000fce0000000108 */
[----:B------:R3:W-:Y:S04]  /*08f0*/  STG.E.64 desc[UR6][R22.64], R24 ;  /* 0x0000001816007986 */ /* 0x0007e8000c101b06 */
[----:B------:R-:W4:Y:S04]  /*0900*/  LDG.E.128 R8, desc[UR6][R2.64+0x41820] ;  /* 0x0418200602087981 */ /* 0x000f28000c1e1d00 */
[----:B------:R-:W5:Y:S01]  /*0910*/  LDG.E.128 R12, desc[UR6][R2.64+0x41000] ;  /* 0x04100006020c7981 */ /* 0x000f62000c1e1d00 */
[----:B0-----:R-:W-:Y:S02]  /*0920*/  UPRMT UR5, UR5, 0x7710, URZ ;  /* 0x0000771005057896 */ /* 0x001fe400080000ff */
[----:B-1----:R-:W-:Y:S01]  /*0930*/  UPRMT UR4, UR4, 0x7710, URZ ;  /* 0x0000771004047896 */ /* 0x002fe200080000ff */
[----:B------:R-:W2:Y:S06]  /*0940*/  LDG.E.64 R28, desc[UR6][R16.64+0x20c10] ;  /* 0x020c1006101c7981 */ /* 0x000eac000c1e1b00 */
[----:B------:R-:W4:Y:S02]  /*0950*/  I2F.F64.S16 R18, UR5 ;  /* 0x0000000500127d12 */ /* 0x000f240008101c00 */
[----:B------:R-:W0:Y:S06]  /*0960*/  LDCU.U8 UR5, c[0x3][0x54] ;  /* 0x00c00a80ff0577ac */ /* 0x000e2c0008000000 */
[----:B------:R-:W1:Y:S01]  /*0970*/  I2F.F64.S16 R20, UR4 ;  /* 0x0000000400147d12 */ /* 0x000e620008101c00 */
[----:B----4-:R-:W-:-:S08]  /*0980*/  DMUL R26, R10, R18 ;  /* 0x000000120a1a7228 */ /* 0x010fd00000000000 */
[----:B-1----:R-:W-:-:S08]  /*0990*/  DFMA R26, R8, R20, R26 ;  /* 0x00000014081a722b */ /* 0x002fd0000000001a */
[C---:B---3--:R-:W-:Y:S02]  /*09a0*/  DFMA R22, R26.reuse, R6, 1 ;  /* 0x3ff000001a16742b */ /* 0x048fe40000000006 */
[----:B------:R-:W-:Y:S02]  /*09b0*/  DMUL R24, R26, 4.5 ;  /* 0x401200001a187828 */ /* 0x000fe40000000000 */
[----:B------:R-:W-:-:S06]  /*09c0*/  DMUL R10, R10, R10 ;  /* 0x0000000a0a0a7228 */ /* 0x000fcc0000000000 */
[----:B------:R-:W-:Y:S02]  /*09d0*/  DFMA R22, R26, R24, R22 ;  /* 0x000000181a16722b */ /* 0x000fe40000000016 */
[----:B-----5:R-:W-:Y:S01]  /*09e0*/  DMUL R24, R18, R14 ;  /* 0x0000000e12187228 */ /* 0x020fe20000000000 */
[----:B------:R-:W3:Y:S01]  /*09f0*/  LDG.E.64 R26, desc[UR6][R16.64+0x20800] ;  /* 0x02080006101a7981 */ /* 0x000ee2000c1e1b00 */
        /* <DEDUP_REMOVED lines=8> */
[----:B------:R-:W4:Y:S01]  /*0a80*/  LDG.E.64 R24, desc[UR6][R22.64+0x20800] ;  /* 0x0208000616187981 */ /* 0x000f22000c1e1b00 */
[----:B------:R-:W-:Y:S02]  /*0a90*/  DMUL R14, R14, R14 ;  /* 0x0000000e0e0e7228 */ /* 0x000fe40000000000 */
[----:B--2---:R-:W-:-:S06]  /*0aa0*/  DMUL R28, R28, UR8 ;  /* 0x000000081c1c7c28 */ /* 0x004fcc0008000000 */
[----:B------:R-:W-:-:S08]  /*0ab0*/  DFMA R14, R12, R12, R14 ;  /* 0x0000000c0c0e722b */ /* 0x000fd0000000000e */
[----:B------:R-:W-:Y:S02]  /*0ac0*/  DFMA R10, R14, -1.5, R10 ;  /* 0xbff800000e0a782b */ /* 0x000fe4000000000a */
[----:B---3--:R-:W-:Y:S02]  /*0ad0*/  DMUL R26, R26, UR8 ;  /* 0x000000081a1a7c28 */ /* 0x008fe40008000000 */
[----:B----4-:R-:W-:-:S08]  /*0ae0*/  DFMA R8, R28, R8, R24 ;  /* 0x000000081c08722b */ /* 0x010fd00000000018 */
[----:B------:R-:W-:-:S07]  /*0af0*/  DFMA R24, -R26, R10, R8 ;  /* 0x0000000a1a18722b */ /* 0x000fce0000000108 */
[----:B------:R1:W-:Y:S04]  /*0b00*/  STG.E.64 desc[UR6][R22.64+0x20c10], R24 ;  /* 0x020c101816007986 */ /* 0x0003e8000c101b06 */
[----:B------:R-:W2:Y:S04]  /*0b10*/  LDG.E.128 R8, desc[UR6][R2.64] ;  /* 0x0000000602087981 */ /* 0x000ea8000c1e1d00 */
[----:B-1----:R-:W3:Y:S01]  /*0b20*/  LDG.E.64 R24, desc[UR6][R16.64+0x410] ;  /* 0x0004100610187981 */ /* 0x002ee2000c1e1b00 */
        /* <DEDUP_REMOVED lines=18> */
[----:B----4-:R-:W-:-:S06]  /*0c50*/  DMUL R8, R8, UR8 ;  /* 0x0000000808087c28 */ /* 0x010fcc0008000000 */
[----:B------:R-:W-:Y:S02]  /*0c60*/  DFMA R14, R20, R18, R14 ;  /* 0x00000012140e722b */ /* 0x000fe4000000000e */
[----:B-----5:R-:W-:-:S06]  /*0c70*/  DFMA R8, R8, R26, R10 ;  /* 0x0000001a0808722b */ /* 0x020fcc000000000a */
[----:B------:R-:W-:-:S08]  /*0c80*/  DFMA R12, R12, -1.5, R14 ;  /* 0xbff800000c0c782b */ /* 0x000fd0000000000e */
[----:B------:R-:W-:-:S07]  /*0c90*/  DFMA R24, -R24, R12, R8 ;  /* 0x0000000c1818722b */ /* 0x000fce0000000108 */
[----:B------:R1:W-:Y:S04]  /*0ca0*/  STG.E.64 desc[UR6][R22.64], R24 ;  /* 0x0000001816007986 */ /* 0x0003e8000c101b06 */
[----:B------:R-:W2:Y:S04]  /*0cb0*/  LDG.E.128 R8, desc[UR6][R2.64+0x41820] ;  /* 0x0418200602087981 */ /* 0x000ea8000c1e1d00 */
[----:B------:R-:W3:Y:S01]  /*0cc0*/  LDG.E.128 R12, desc[UR6][R2.64+0x41000] ;  /* 0x04100006020c7981 */ /* 0x000ee2000c1e1d00 */
[----:B------:R-:W4:Y:S03]  /*0cd0*/  LDCU.S8 UR4, c[0x3][0x4b] ;  /* 0x00c00960ff0477ac */ /* 0x000f260008000200 */
[----:B------:R-:W5:Y:S01]  /*0ce0*/  LDG.E.64 R28, desc[UR6][R16.64+0x20c10] ;  /* 0x020c1006101c7981 */ /* 0x000f62000c1e1b00 */
[----:B0-----:R-:W-:-:S04]  /*0cf0*/  UPRMT UR5, UR5, 0x8880, URZ ;  /* 0x0000888005057896 */ /* 0x001fc800080000ff */
[----:B------:R-:W-:-:S09]  /*0d00*/  UPRMT UR5, UR5, 0x7710, URZ ;  /* 0x0000771005057896 */ /* 0x000fd200080000ff */
[----:B------:R-:W2:Y:S01]  /*0d10*/  I2F.F64.S16 R18, UR5 ;  /* 0x0000000500127d12 */ /* 0x000ea20008101c00 */
[----:B----4-:R-:W-:-:S09]  /*0d20*/  UPRMT UR4, UR4, 0x7710, URZ ;  /* 0x0000771004047896 */ /* 0x010fd200080000ff */
[----:B------:R-:W0:Y:S01]  /*0d30*/  I2F.F64.S16 R20, UR4 ;  /* 0x0000000400147d12 */ /* 0x000e220008101c00 */
[----:B-----5:R-:W-:Y:S01]  /*0d40*/  DMUL R28, R28, UR10 ;  /* 0x0000000a1c1c7c28 */ /* 0x020fe20008000000 */
[----:B------:R-:W4:Y:S01]  /*0d50*/  LDCU.S8 UR5, c[0x3][0x55] ;  /* 0x00c00aa0ff0577ac */ /* 0x000f220008000200 */
[----:B--2---:R-:W-:Y:S01]  /*0d60*/  DMUL R26, R10, R18 ;  /* 0x000000120a1a7228 */ /* 0x004fe20000000000 */
[----:B------:R-:W2:Y:S07]  /*0d70*/  LDCU.U8 UR4, c[0x3][0x4c] ;  /* 0x00c00980ff0477ac */ /* 0x000eae0008000000 */
[----:B0-----:R-:W-:-:S08]  /*0d80*/  DFMA R26, R8, R20, R26 ;  /* 0x00000014081a722b */ /* 0x001fd0000000001a */
[C---:B-1----:R-:W-:Y:S02]  /*0d90*/  DFMA R22, R26.reuse, R6, 1 ;  /* 0x3ff000001a16742b */ /* 0x042fe40000000006 */
[----:B------:R-:W-:Y:S02]  /*0da0*/  DMUL R24, R26, 4.5 ;  /* 0x401200001a187828 */ /* 0x000fe40000000000 */
[----:B------:R-:W-:-:S06]  /*0db0*/  DMUL R10, R10, R10 ;  /* 0x0000000a0a0a7228 */ /* 0x000fcc0000000000 */
[----:B------:R-:W-:Y:S02]  /*0dc0*/  DFMA R22, R26, R24, R22 ;  /* 0x000000181a16722b */ /* 0x000fe40000000016 */
[----:B---3--:R-:W-:Y:S01]  /*0dd0*/  DMUL R24, R18, R14 ;  /* 0x0000000e12187228 */ /* 0x008fe20000000000 */
        /* <DEDUP_REMOVED lines=9> */
[----:B------:R-:W5:Y:S01]  /*0e70*/  LDG.E.64 R24, desc[UR6][R22.64+0x20800] ;  /* 0x0208000616187981 */ /* 0x000f62000c1e1b00 */
[----:B------:R-:W-:-:S08]  /*0e80*/  DMUL R14, R14, R14 ;  /* 0x0000000e0e0e7228 */ /* 0x000fd00000000000 */
[----:B------:R-:W-:-:S08]  /*0e90*/  DFMA R14, R12, R12, R14 ;  /* 0x0000000c0c0e722b */ /* 0x000fd0000000000e */
[----:B------:R-:W-:Y:S02]  /*0ea0*/  DFMA R10, R14, -1.5, R10 ;  /* 0xbff800000e0a782b */ /* 0x000fe4000000000a */
[----:B---3--:R-:W-:Y:S02]  /*0eb0*/  DMUL R26, R26, UR10 ;  /* 0x0000000a1a1a7c28 */ /* 0x008fe40008000000 */
[----:B-----5:R-:W-:-:S08]  /*0ec0*/  DFMA R8, R28, R8, R24 ;  /* 0x000000081c08722b */ /* 0x020fd00000000018 */
[----:B------:R-:W-:-:S07]  /*0ed0*/  DFMA R24, -R26, R10, R8 ;  /* 0x0000000a1a18722b */ /* 0x000fce0000000108 */
[----:B------:R0:W-:Y:S04]  /*0ee0*/  STG.E.64 desc[UR6][R22.64+0x20c10], R24 ;  /* 0x020c101816007986 */ /* 0x0001e8000c101b06 */
[----:B------:R-:W3:Y:S04]  /*0ef0*/  LDG.E.128 R8, desc[UR6][R2.64] ;  /* 0x0000000602087981 */ /* 0x000ee8000c1e1d00 */
[----:B0-----:R-:W5:Y:S01]  /*0f00*/  LDG.E.64 R24, desc[UR6][R16.64+0x410] ;  /* 0x0004100610187981 */ /* 0x001f62000c1e1b00 */
[----:B---3--:R-:W-:-:S08]  /*0f10*/  DMUL R12, R18, R10 ;  /* 0x0000000a120c7228 */ /* 0x008fd00000000000 */
[----:B------:R-:W-:-:S08]  /*0f20*/  DFMA R12, R20, R8, R12 ;  /* 0x00000008140c722b */ /* 0x000fd0000000000c */
[C---:B------:R-:W-:Y:S02]  /*0f30*/  DMUL R14, R12.reuse, 4.5 ;  /* 0x401200000c0e7828 */ /* 0x040fe40000000000 */
[----:B------:R-:W-:-:S08]  /*0f40*/  DFMA R26, R12, R6, 1 ;  /* 0x3ff000000c1a742b */ /* 0x000fd00000000006 */
[----:B------:R-:W-:Y:S01]  /*0f50*/  DFMA R26, R12, R14, R26 ;  /* 0x0000000e0c1a722b */ /* 0x000fe2000000001a */
[----:B------:R-:W3:Y:S01]  /*0f60*/  LDG.E.128 R12, desc[UR6][R2.64+0x820] ;  /* 0x00082006020c7981 */ /* 0x000ee2000c1e1d00 */
[----:B------:R-:W-:-:S08]  /*0f70*/  DMUL R10, R10, R10 ;  /* 0x0000000a0a0a7228 */ /* 0x000fd00000000000 */
[----:B------:R-:W-:Y:S01]  /*0f80*/  DFMA R10, R8, R8, R10 ;  /* 0x00000008080a722b */ /* 0x000fe2000000000a */
[----:B------:R-:W4:Y:S07]  /*0f90*/  LDG.E.64 R8, desc[UR6][R16.64] ;  /* 0x0000000610087981 */ /* 0x000f2e000c1e1b00 */
[----:B------:R-:W-:Y:S02]  /*0fa0*/  DFMA R26, R10, -1.5, R26 ;  /* 0xbff800000a1a782b */ /* 0x000fe4000000001a */
[----:B------:R-:W2:Y:S01]  /*0fb0*/  LDG.E.64 R10, desc[UR6][R22.64+0x410] ;  /* 0x00041006160a7981 */ /* 0x000ea2000c1e1b00 */
[----:B-----5:R-:W-:-:S02]  /*0fc0*/  DMUL R24, R24, UR10 ;  /* 0x0000000a18187c28 */ /* 0x020fc40008000000 */
[-C--:B---3--:R-:W-:Y:S02]  /*0fd0*/  DMUL R18, R18, R14.reuse ;  /* 0x0000000e12127228 */ /* 0x088fe40000000000 */
[----:B------:R-:W-:-:S06]  /*0fe0*/  DMUL R14, R14, R14 ;  /* 0x0000000e0e0e7228 */ /* 0x000fcc0000000000 */
[-C--:B------:R-:W-:Y:S02]  /*0ff0*/  DFMA R20, R20, R12.reuse, R18 ;  /* 0x0000000c1414722b */ /* 0x080fe40000000012 */
[----:B------:R-:W-:-:S06]  /*1000*/  DFMA R12, R12, R12, R14 ;  /* 0x0000000c0c0c722b */ /* 0x000fcc000000000e */
[C---:B------:R-:W-:Y:S02]  /*1010*/  DFMA R14, R20.reuse, R6, 1 ;  /* 0x3ff00000140e742b */ /* 0x040fe40000000006 */
[----:B------:R-:W-:Y:S02]  /*1020*/  DMUL R18, R20, 4.5 ;  /* 0x4012000014127828 */ /* 0x000fe40000000000 */
[----:B----4-:R-:W-:Y:S01]  /*1030*/  DMUL R8, R8, UR10 ;  /* 0x0000000a08087c28 */ /* 0x010fe20008000000 */
[----:B------:R-:W-:Y:S02]  /*1040*/  UPRMT UR5, UR5, 0x7710, URZ ;  /* 0x0000771005057896 */ /* 0x000fe400080000ff */
[----:B--2---:R-:W-:Y:S01]  /*1050*/  UPRMT UR4, UR4, 0x8880, URZ ;  /* 0x0000888004047896 */ /* 0x004fe200080000ff */
[----:B------:R-:W0:Y:S02]  /*1060*/  LDCU.128 UR8, c[0x3][0x20] ;  /* 0x00c00400ff0877ac */ /* 0x000e240008000c00 */
[----:B------:R-:W-:-:S02]  /*1070*/  DFMA R14, R20, R18, R14 ;  /* 0x00000012140e722b */ /* 0x000fc4000000000e */
[----:B------:R-:W-:-:S06]  /*1080*/  DFMA R8, R8, R26, R10 ;  /* 0x0000001a0808722b */ /* 0x000fcc000000000a */
[----:B------:R-:W-:-:S08]  /*1090*/  DFMA R12, R12, -1.5, R14 ;  /* 0xbff800000c0c782b */ /* 0x000fd0000000000e */
[----:B------:R-:W-:-:S07]  /*10a0*/  DFMA R24, -R24, R12, R8 ;  /* 0x0000000c1818722b */ /* 0x000fce0000000108 */
[----:B------:R1:W-:Y:S04]  /*10b0*/  STG.E.64 desc[UR6][R22.64], R24 ;  /* 0x0000001816007986 */ /* 0x0003e8000c101b06 */
[----:B------:R-:W2:Y:S04]  /*10c0*/  LDG.E.128 R8, desc[UR6][R2.64+0x41820] ;  /* 0x0418200602087981 */ /* 0x000ea8000c1e1d00 */
[----:B------:R-:W3:Y:S01]  /*10d0*/  LDG.E.128 R12, desc[UR6][R2.64+0x41000] ;  /* 0x04100006020c7981 */ /* 0x000ee2000c1e1d00 */
[----:B------:R-:W-:Y:S01]  /*10e0*/  UPRMT UR4, UR4, 0x7710, URZ ;  /* 0x0000771004047896 */ /* 0x000fe200080000ff */
[----:B------:R-:W2:Y:S02]  /*10f0*/  I2F.F64.S16 R18, UR5 ;  /* 0x0000000500127d12 */ /* 0x000ea40008101c00 */
[----:B------:R-:W0:Y:S06]  /*1100*/  LDG.E.64 R28, desc[UR6][R16.64+0x20c10] ;  /* 0x020c1006101c7981 */ /* 0x000e2c000c1e1b00 */
[----:B------:R-:W4:Y:S01]  /*1110*/  I2F.F64.S16 R20, UR4 ;  /* 0x0000000400147d12 */ /* 0x000f220008101c00 */
[----:B--2---:R-:W-:-:S08]  /*1120*/  DMUL R26, R10, R18 ;  /* 0x000000120a1a7228 */ /* 0x004fd00000000000 */
[----:B----4-:R-:W-:-:S08]  /*1130*/  DFMA R26, R8, R20, R26 ;  /* 0x00000014081a722b */ /* 0x010fd0000000001a */
[C---:B-1----:R-:W-:Y:S02]  /*1140*/  DFMA R22, R26.reuse, R6, 1 ;  /* 0x3ff000001a16742b */ /* 0x042fe40000000006 */
        /* <DEDUP_REMOVED lines=15> */
[----:B0-----:R-:W-:-:S06]  /*1240*/  DMUL R28, R28, UR8 ;  /* 0x000000081c1c7c28 */ /* 0x001fcc0008000000 */
        /* <DEDUP_REMOVED lines=210> */
[----:B----4-:R-:W-:-:S06]  /*1f70*/  DMUL R8, R8, UR10 ;  /* 0x0000000a08087c28 */ /* 0x010fcc0008000000 */
[----:B------:R-:W-:Y:S02]  /*1f80*/  DFMA R14, R20, R18, R14 ;  /* 0x00000012140e722b */ /* 0x000fe4000000000e */
[----:B--2---:R-:W-:-:S06]  /*1f90*/  DFMA R8, R8, R26, R10 ;  /* 0x0000001a0808722b */ /* 0x004fcc000000000a */
[----:B------:R-:W-:-:S08]  /*1fa0*/  DFMA R12, R12, -1.5, R14 ;  /* 0xbff800000c0c782b */ /* 0x000fd0000000000e */
[----:B------:R-:W-:-:S07]  /*1fb0*/  DFMA R24, -R24, R12, R8 ;  /* 0x0000000c1818722b */ /* 0x000fce0000000108 */
[----:B------:R0:W-:Y:S04]  /*1fc0*/  STG.E.64 desc[UR6][R22.64], R24 ;  /* 0x0000001816007986 */ /* 0x0001e8000c101b06 */
[----:B------:R-:W2:Y:S01]  /*1fd0*/  LDG.E.128 R8, desc[UR6][R2.64+0x41820] ;  /* 0x0418200602087981 */ /* 0x000ea2000c1e1d00 */
[----:B------:R-:W-:Y:S02]  /*1fe0*/  UPRMT UR5, UR5, 0x7710, URZ ;  /* 0x0000771005057896 */ /* 0x000fe400080000ff */
[----:B------:R-:W-:-:S04]  /*1ff0*/  UPRMT UR4, UR4, 0x8880, URZ ;  /* 0x0000888004047896 */ /* 0x000fc800080000ff */
[----:B------:R-:W-:-:S03]  /*2000*/  UPRMT UR4, UR4, 0x7710, URZ ;  /* 0x0000771004047896 */ /* 0x000fc600080000ff */
[----:B------:R-:W2:Y:S08]  /*2010*/  I2F.F64.S16 R20, UR5 ;  /* 0x0000000500147d12 */ /* 0x000eb00008101c00 */
[----:B------:R-:W1:Y:S01]  /*2020*/  I2F.F64.S16 R18, UR4 ;  /* 0x0000000400127d12 */ /* 0x000e620008101c00 */
[----:B------:R-:W-:Y:S01]  /*2030*/  IADD3 R27, PT, PT, R0, 0x21021, RZ ;  /* 0x00021021001b7810 */ /* 0x000fe20007ffe0ff */
[----:B------:R-:W3:Y:S04]  /*2040*/  LDCU.64 UR4, c[0x3][0x40] ;  /* 0x00c00800ff0477ac */ /* 0x000ee80008000a00 */
[----:B------:R-:W-:Y:S01]  /*2050*/  IMAD.WIDE.U32 R4, R27, 0x8, R4 ;  /* 0x000000081b047825 */ /* 0x000fe200078e0004 */
[----:B--2---:R-:W-:-:S08]  /*2060*/  DMUL R12, R10, R20 ;  /* 0x000000140a0c7228 */ /* 0x004fd00000000000 */
[----:B-1----:R-:W-:-:S08]  /*2070*/  DFMA R12, R8, R18, R12 ;  /* 0x00000012080c722b */ /* 0x002fd0000000000c */
[C---:B------:R-:W-:Y:S02]  /*2080*/  DMUL R14, R12.reuse, 4.5 ;  /* 0x401200000c0e7828 */ /* 0x040fe40000000000 */
[----:B0-----:R-:W-:-:S08]  /*2090*/  DFMA R22, R12, R6, 1 ;  /* 0x3ff000000c16742b */ /* 0x001fd00000000006 */
[----:B------:R-:W-:Y:S01]  /*20a0*/  DFMA R22, R12, R14, R22 ;  /* 0x0000000e0c16722b */ /* 0x000fe20000000016 */
[----:B------:R-:W2:Y:S01]  /*20b0*/  LDG.E.128 R12, desc[UR6][R2.64+0x41000] ;  /* 0x04100006020c7981 */ /* 0x000ea2000c1e1d00 */
[----:B------:R-:W-:-:S03]  /*20c0*/  DMUL R24, R10, R10 ;  /* 0x0000000a0a187228 */ /* 0x000fc60000000000 */
[----:B------:R-:W3:Y:S05]  /*20d0*/  LDG.E.64 R10, desc[UR6][R16.64+0x20c10] ;  /* 0x020c1006100a7981 */ /* 0x000eea000c1e1b00 */
[----:B------:R-:W-:Y:S02]  /*20e0*/  DFMA R26, R8, R8, R24 ;  /* 0x00000008081a722b */ /* 0x000fe40000000018 */
[----:B------:R-:W4:Y:S04]  /*20f0*/  LDG.E.64 R24, desc[UR6][R16.64+0x20800] ;  /* 0x0208000610187981 */ /* 0x000f28000c1e1b00 */
[----:B------:R-:W5:Y:S02]  /*2100*/  LDG.E.64 R8, desc[UR6][R4.64+0x20800] ;  /* 0x0208000604087981 */ /* 0x000f64000c1e1b00 */
[----:B------:R-:W-:-:S02]  /*2110*/  DFMA R22, R26, -1.5, R22 ;  /* 0xbff800001a16782b */ /* 0x000fc40000000016 */
[-C--:B--2---:R-:W-:Y:S02]  /*2120*/  DMUL R26, R20, R14.reuse ;  /* 0x0000000e141a7228 */ /* 0x084fe40000000000 */
[----:B------:R-:W-:-:S06]  /*2130*/  DMUL R28, R14, R14 ;  /* 0x0000000e0e1c7228 */ /* 0x000fcc0000000000 */
[-C--:B------:R-:W-:Y:S02]  /*2140*/  DFMA R14, R18, R12.reuse, R26 ;  /* 0x0000000c120e722b */ /* 0x080fe4000000001a */
[----:B------:R-:W-:-:S06]  /*2150*/  DFMA R12, R12, R12, R28 ;  /* 0x0000000c0c0c722b */ /* 0x000fcc000000001c */
[C---:B------:R-:W-:Y:S02]  /*2160*/  DFMA R26, R14.reuse, R6, 1 ;  /* 0x3ff000000e1a742b */ /* 0x040fe40000000006 */
[----:B------:R-:W-:Y:S02]  /*2170*/  DMUL R28, R14, 4.5 ;  /* 0x401200000e1c7828 */ /* 0x000fe40000000000 */
[----:B---3--:R-:W-:-:S06]  /*2180*/  DMUL R10, R10, UR4 ;  /* 0x000000040a0a7c28 */ /* 0x008fcc0008000000 */
[----:B------:R-:W-:Y:S02]  /*2190*/  DFMA R26, R14, R28, R26 ;  /* 0x0000001c0e1a722b */ /* 0x000fe4000000001a */
[----:B----4-:R-:W-:Y:S02]  /*21a0*/  DMUL R24, R24, UR4 ;  /* 0x0000000418187c28 */ /* 0x010fe40008000000 */
[----:B-----5:R-:W-:-:S04]  /*21b0*/  DFMA R8, R10, R22, R8 ;  /* 0x000000160a08722b */ /* 0x020fc80000000008 */
[----:B------:R-:W-:-:S08]  /*21c0*/  DFMA R12, R12, -1.5, R26 ;  /* 0xbff800000c0c782b */ /* 0x000fd0000000001a */
[----:B------:R-:W-:Y:S01]  /*21d0*/  DFMA R28, -R24, R12, R8 ;  /* 0x0000000c181c722b */ /* 0x000fe20000000108 */
[----:B------:R-:W2:Y:S06]  /*21e0*/  LDG.E.64 R24, desc[UR6][R4.64+0x410] ;  /* 0x0004100604187981 */ /* 0x000eac000c1e1b00 */
[----:B------:R0:W-:Y:S04]  /*21f0*/  STG.E.64 desc[UR6][R4.64+0x20c10], R28 ;  /* 0x020c101c04007986 */ /* 0x0001e8000c101b06 */
[----:B------:R-:W0:Y:S04]  /*2200*/  LDG.E.128 R8, desc[UR6][R2.64] ;  /* 0x0000000602087981 */ /* 0x000e28000c1e1d00 */
[----:B------:R1:W3:Y:S04]  /*2210*/  LDG.E.128 R12, desc[UR6][R2.64+0x820] ;  /* 0x00082006020c7981 */ /* 0x0002e8000c1e1d00 */
[----:B------:R-:W4:Y:S04]  /*2220*/  LDG.E.64 R22, desc[UR6][R16.64] ;  /* 0x0000000610167981 */ /* 0x000f28000c1e1b00 */
[----:B------:R-:W5:Y:S01]  /*2230*/  LDG.E.64 R26, desc[UR6][R16.64+0x410] ;  /* 0x00041006101a7981 */ /* 0x000f62000c1e1b00 */
[----:B0-----:R-:W-:-:S02]  /*2240*/  DMUL R28, R20, R10 ;  /* 0x0000000a141c7228 */ /* 0x001fc40000000000 */
[----:B-1----:R-:W-:Y:S02]  /*2250*/  DMUL R2, R10, R10 ;  /* 0x0000000a0a027228 */ /* 0x002fe40000000000 */
[----:B---3--:R-:W-:-:S04]  /*2260*/  DMUL R20, R20, R14 ;  /* 0x0000000e14147228 */ /* 0x008fc80000000000 */
[-C--:B------:R-:W-:Y:S02]  /*2270*/  DFMA R10, R18, R8.reuse, R28 ;  /* 0x00000008120a722b */ /* 0x080fe4000000001c */
[----:B------:R-:W-:Y:S02]  /*2280*/  DFMA R8, R8, R8, R2 ;  /* 0x000000080808722b */ /* 0x000fe40000000002 */
[----:B------:R-:W-:-:S04]  /*2290*/  DFMA R18, R18, R12, R20 ;  /* 0x0000000c1212722b */ /* 0x000fc80000000014 */
[C---:B------:R-:W-:Y:S02]  /*22a0*/  DFMA R20, R10.reuse, R6, 1 ;  /* 0x3ff000000a14742b */ /* 0x040fe40000000006 */
[----:B------:R-:W-:Y:S02]  /*22b0*/  DMUL R2, R10, 4.5 ;  /* 0x401200000a027828 */ /* 0x000fe40000000000 */
[----:B------:R-:W-:Y:S02]  /*22c0*/  DMUL R14, R14, R14 ;  /* 0x0000000e0e0e7228 */ /* 0x000fe40000000000 */
[----:B------:R-:W-:-:S04]  /*22d0*/  DFMA R6, R18, R6, 1 ;  /* 0x3ff000001206742b */ /* 0x000fc80000000006 */
[----:B------:R-:W-:Y:S02]  /*22e0*/  DFMA R2, R10, R2, R20 ;  /* 0x000000020a02722b */ /* 0x000fe40000000014 */
[----:B------:R-:W-:Y:S02]  /*22f0*/  DMUL R10, R18, 4.5 ;  /* 0x40120000120a7828 */ /* 0x000fe40000000000 */
[----:B------:R-:W-:Y:S02]  /*2300*/  DFMA R14, R12, R12, R14 ;  /* 0x0000000c0c0e722b */ /* 0x000fe4000000000e */
[----:B----4-:R-:W-:Y:S02]  /*2310*/  DMUL R22, R22, UR4 ;  /* 0x0000000416167c28 */ /* 0x010fe40008000000 */
[----:B------:R-:W-:Y:S02]  /*2320*/  DFMA R8, R8, -1.5, R2 ;  /* 0xbff800000808782b */ /* 0x000fe40000000002 */
[----:B------:R-:W-:-:S02]  /*2330*/  DFMA R6, R18, R10, R6 ;  /* 0x0000000a1206722b */ /* 0x000fc40000000006 */
[----:B-----5:R-:W-:-:S04]  /*2340*/  DMUL R26, R26, UR4 ;  /* 0x000000041a1a7c28 */ /* 0x020fc80008000000 */
[----:B--2---:R-:W-:Y:S02]  /*2350*/  DFMA R8, R22, R8, R24 ;  /* 0x000000081608722b */ /* 0x004fe40000000018 */
[----:B------:R-:W-:-:S08]  /*2360*/  DFMA R6, R14, -1.5, R6 ;  /* 0xbff800000e06782b */ /* 0x000fd00000000006 */
[----:B------:R-:W-:-:S07]  /*2370*/  DFMA R6, -R26, R6, R8 ;  /* 0x000000061a06722b */ /* 0x000fce0000000108 */
[----:B------:R-:W-:Y:S01]  /*2380*/  STG.E.64 desc[UR6][R4.64], R6 ;  /* 0x0000000604007986 */ /* 0x000fe2000c101b06 */
[----:B------:R-:W-:Y:S05]  /*2390*/  EXIT ;  /* 0x000000000000794d */ /* 0x000fea0003800000 */
.L_x_1:
        /* <DEDUP_REMOVED lines=14> */
.L_x_41:


//--------------------- .text._Z36calculateMacroscopicPropertiesKernelPdS_P7double2 --------------------------
	.section	.text._Z36calculateMacroscopicPropertiesKernelPdS_P7double2,"ax",@progbits
	.align	128
        .global         _Z36calculateMacroscopicPropertiesKernelPdS_P7double2
        .type           _Z36calculateMacroscopicPropertiesKernelPdS_P7double2,@function
        .size           _Z36calculateMacroscopicPropertiesKernelPdS_P7double2,(.L_x_38 - _Z36calculateMacroscopicPropertiesKernelPdS_P7double2)
        .other          _Z36calculateMacroscopicPropertiesKernelPdS_P7double2,@"STO_CUDA_ENTRY STV_DEFAULT"
_Z36calculateMacroscopicPropertiesKernelPdS_P7double2:
.text._Z36calculateMacroscopicPropertiesKernelPdS_P7double2:
[----:B------:R-:W-:Y:S01]  /*0000*/  LDC R1, c[0x0][0x37c] ;  /* 0x0000df00ff017b82 */ /* 0x000fe20000000800 */
[----:B------:R-:W0:Y:S07]  /*0010*/  S2R R3, SR_TID.Y ;  /* 0x0000000000037919 */ /* 0x000e2e0000002200 */
[----:B------:R-:W0:Y:S01]  /*0020*/  LDC R0, c[0x0][0x364] ;  /* 0x0000d900ff007b82 */ /* 0x000e220000000800 */
[----:B------:R-:W1:Y:S07]  /*0030*/  S2R R5, SR_TID.X ;  /* 0x0000000000057919 */ /* 0x000e6e0000002100 */
[----:B------:R-:W0:Y:S08]  /*0040*/  S2UR UR4, SR_CTAID.Y ;  /* 0x00000000000479c3 */ /* 0x000e300000002600 */
[----:B------:R-:W1:Y:S08]  /*0050*/  S2UR UR5, SR_CTAID.X ;  /* 0x00000000000579c3 */ /* 0x000e700000002500 */
[----:B------:R-:W1:Y:S01]  /*0060*/  LDC R2, c[0x0][0x360] ;  /* 0x0000d800ff027b82 */ /* 0x000e620000000800 */
[----:B0-----:R-:W-:-:S04]  /*0070*/  IMAD R0, R0, UR4, R3 ;  /* 0x0000000400007c24 */ /* 0x001fc8000f8e0203 */
[----:B------:R-:W-:Y:S02]  /*0080*/  VIADD R0, R0, 0x1 ;  /* 0x0000000100007836 */ /* 0x000fe40000000000 */
[----:B-1----:R-:W-:-:S04]  /*0090*/  IMAD R2, R2, UR5, R5 ;  /* 0x0000000502027c24 */ /* 0x002fc8000f8e0205 */
[----:B------:R-:W-:-:S05]  /*00a0*/  VIADD R3, R2, 0x1 ;  /* 0x0000000102037836 */ /* 0x000fca0000000000 */
[----:B------:R-:W-:-:S04]  /*00b0*/  VIMNMX.U32 R2, PT, PT, R0, R3, !PT ;  /* 0x0000000300027248 */ /* 0x000fc80007fe0000 */
[----:B------:R-:W-:-:S13]  /*00c0*/  ISETP.GT.U32.AND P0, PT, R2, 0x80, PT ;  /* 0x000000800200780c */ /* 0x000fda0003f04070 */
[----:B------:R-:W-:Y:S05]  /*00d0*/  @P0 EXIT ;  /* 0x000000000000094d */ /* 0x000fea0003800000 */
[----:B------:R-:W0:Y:S01]  /*00e0*/  LDC.64 R16, c[0x0][0x380] ;  /* 0x0000e000ff107b82 */ /* 0x000e220000000a00 */
[----:B------:R-:W1:Y:S01]  /*00f0*/  LDCU.64 UR10, c[0x0][0x358] ;  /* 0x00006b00ff0a77ac */ /* 0x000e620008000a00 */
[----:B------:R-:W-:Y:S01]  /*0100*/  IMAD R0, R0, 0x82, R3 ;  /* 0x0000008200007824 */ /* 0x000fe200078e0203 */
[----:B------:R-:W2:Y:S01]  /*0110*/  LDCU.U8 UR4, c[0x3][0x48] ;  /* 0x00c00900ff0477ac */ /* 0x000ea20008000000 */
[----:B------:R-:W3:Y:S01]  /*0120*/  LDCU.S8 UR5, c[0x3][0x51] ;  /* 0x00c00a20ff0577ac */ /* 0x000ee20008000200 */
[----:B------:R-:W4:Y:S01]  /*0130*/  LDCU.S8 UR6, c[0x3][0x52] ;  /* 0x00c00a40ff0677ac */ /* 0x000f220008000200 */
[----:B------:R-:W5:Y:S01]  /*0140*/  LDCU.S8 UR7, c[0x3][0x53] ;  /* 0x00c00a60ff0777ac */ /* 0x000f620008000200 */
[----:B------:R-:W5:Y:S01]  /*0150*/  LDCU.S8 UR8, c[0x3][0x4b] ;  /* 0x00c00960ff0877ac */ /* 0x000f620008000200 */
[----:B0-----:R-:W-:Y:S01]  /*0160*/  IMAD.WIDE.U32 R16, R0, 0x8, R16 ;  /* 0x0000000800107825 */ /* 0x001fe200078e0010 */
[----:B------:R-:W0:Y:S04]  /*0170*/  LDCU.U8 UR9, c[0x3][0x54] ;  /* 0x00c00a80ff0977ac */ /* 0x000e280008000000 */
[----:B-1----:R-:W5:Y:S04]  /*0180*/  LDG.E.64 R8, desc[UR10][R16.64] ;  /* 0x0000000a10087981 */ /* 0x002f68000c1e1b00 */
[----:B------:R-:W5:Y:S04]  /*0190*/  LDG.E.64 R4, desc[UR10][R16.64+0x21020] ;  /* 0x0210200a10047981 */ /* 0x000f68000c1e1b00 */
[----:B------:R-:W5:Y:S04]  /*01a0*/  LDG.E.64 R20, desc[UR10][R16.64+0x42040] ;  /* 0x0420400a10147981 */ /* 0x000f68000c1e1b00 */
[----:B------:R-:W5:Y:S04]  /*01b0*/  LDG.E.64 R12, desc[UR10][R16.64+0x63060] ;  /* 0x0630600a100c7981 */ /* 0x000f68000c1e1b00 */
[----:B------:R-:W5:Y:S04]  /*01c0*/  LDG.E.64 R14, desc[UR10][R16.64+0x84080] ;  /* 0x0840800a100e7981 */ /* 0x000f68000c1e1b00 */
[----:B------:R-:W5:Y:S04]  /*01d0*/  LDG.E.64 R18, desc[UR10][R16.64+0xa50a0] ;  /* 0x0a50a00a10127981 */ /* 0x000f68000c1e1b00 */
[----:B------:R-:W5:Y:S04]  /*01e0*/  LDG.E.64 R6, desc[UR10][R16.64+0xc60c0] ;  /* 0x0c60c00a10067981 */ /* 0x000f68000c1e1b00 */
[----:B------:R-:W5:Y:S04]  /*01f0*/  LDG.E.64 R2, desc[UR10][R16.64+0xe70e0] ;  /* 0x0e70e00a10027981 */ /* 0x000f68000c1e1b00 */
[----:B------:R5:W5:Y:S01]  /*0200*/  LDG.E.64 R10, desc[UR10][R16.64+0x108100] ;  /* 0x1081000a100a7981 */ /* 0x000b62000c1e1b00 */
[----:B--2---:R-:W-:Y:S01]  /*0210*/  UPRMT UR4, UR4, 0x8880, URZ ;  /* 0x0000888004047896 */ /* 0x004fe200080000ff */
[----:B------:R-:W-:Y:S01]  /*0220*/  BSSY.RECONVERGENT B0, `(.L_x_2) ;  /* 0x0000069000007945 */ /* 0x000fe20003800200 */
[----:B---3--:R-:W-:-:S02]  /*0230*/  UPRMT UR5, UR5, 0x7710, URZ ;  /* 0x0000771005057896 */ /* 0x008fc400080000ff */
[----:B------:R-:W-:-:S07]  /*0240*/  UPRMT UR4, UR4, 0x7710, URZ ;  /* 0x0000771004047896 */ /* 0x000fce00080000ff */
[----:B------:R-:W5:Y:S02]  /*0250*/  I2F.F64.S16 R24, UR5 ;  /* 0x0000000500187d12 */ /* 0x000f640008101c00 */
[----:B------:R-:W1:Y:S06]  /*0260*/  LDCU.S8 UR5, c[0x3][0x49] ;  /* 0x00c00920ff0577ac */ /* 0x000e6c0008000200 */
[----:B------:R-:W2:Y:S01]  /*0270*/  I2F.F64.S16 R22, UR4 ;  /* 0x0000000400167d12 */ /* 0x000ea20008101c00 */
[----:B----4-:R-:W-:Y:S01]  /*0280*/  UPRMT UR4, UR6, 0x7710, URZ ;  /* 0x0000771006047896 */ /* 0x010fe200080000ff */
[----:B------:R-:W3:Y:S01]  /*0290*/  LDCU.S8 UR6, c[0x3][0x4a] ;  /* 0x00c00940ff0677ac */ /* 0x000ee20008000200 */
[----:B-----5:R-:W-:-:S02]  /*02a0*/  DFMA R16, R8, R24, RZ ;  /* 0x000000180810722b */ /* 0x020fc400000000ff */
[----:B--2---:R-:W-:-:S05]  /*02b0*/  DFMA R22, R8, R22, RZ ;  /* 0x000000160816722b */ /* 0x004fca00000000ff */
[----:B------:R-:W2:Y:S01]  /*02c0*/  I2F.F64.S16 R24, UR4 ;  /* 0x0000000400187d12 */ /* 0x000ea20008101c00 */
[----:B------:R-:W-:Y:S01]  /*02d0*/  DADD R8, RZ, R8 ;  /* 0x00000000ff087229 */ /* 0x000fe20000000008 */
[----:B-1----:R-:W-:Y:S02]  /*02e0*/  UPRMT UR4, UR5, 0x7710, URZ ;  /* 0x0000771005047896 */ /* 0x002fe400080000ff */
[----:B------:R-:W-:Y:S01]  /*02f0*/  UPRMT UR5, UR7, 0x7710, URZ ;  /* 0x0000771007057896 */ /* 0x000fe200080000ff */
[----:B------:R-:W1:Y:S04]  /*0300*/  LDCU.S8 UR7, c[0x3][0x4d] ;  /* 0x00c009a0ff0777ac */ /* 0x000e680008000200 */
[----:B------:R-:W-:Y:S02]  /*0310*/  DADD R8, R8, R4 ;  /* 0x0000000008087229 */ /* 0x000fe40000000004 */
[----:B--2---:R-:W-:-:S06]  /*0320*/  DFMA R16, R4, R24, R16 ;  /* 0x000000180410722b */ /* 0x004fcc0000000010 */
[----:B------:R-:W-:Y:S01]  /*0330*/  DADD R8, R8, R20 ;  /* 0x0000000008087229 */ /* 0x000fe20000000014 */
[----:B------:R-:W2:Y:S01]  /*0340*/  I2F.F64.S16 R24, UR4 ;  /* 0x0000000400187d12 */ /* 0x000ea20008101c00 */
[----:B---3--:R-:W-:Y:S01]  /*0350*/  UPRMT UR4, UR6, 0x7710, URZ ;  /* 0x0000771006047896 */ /* 0x008fe200080000ff */
[----:B------:R-:W3:Y:S05]  /*0360*/  LDCU.U8 UR6, c[0x3][0x4c] ;  /* 0x00c00980ff0677ac */ /* 0x000eea0008000000 */
[----:B------:R-:W-:-:S08]  /*0370*/  DADD R8, R8, R12 ;  /* 0x0000000008087229 */ /* 0x000fd0000000000c */
[----:B------:R-:W-:Y:S02]  /*0380*/  DADD R8, R8, R14 ;  /* 0x0000000008087229 */ /* 0x000fe4000000000e */
[----:B--2---:R-:W-:Y:S01]  /*0390*/  DFMA R22, R4, R24, R22 ;  /* 0x000000180416722b */ /* 0x004fe20000000016 */
[----:B------:R-:W2:Y:S01]  /*03a0*/  I2F.F64.S16 R4, UR5 ;  /* 0x0000000500047d12 */ /* 0x000ea20008101c00 */
[----:B------:R-:W-:Y:S01]  /*03b0*/  UPRMT UR5, UR8, 0x7710, URZ ;  /* 0x0000771008057896 */ /* 0x000fe200080000ff */
[----:B------:R-:W4:Y:S03]  /*03c0*/  LDCU.S8 UR8, c[0x3][0x4f] ;  /* 0x00c009e0ff0877ac */ /* 0x000f260008000200 */
[----:B------:R-:W-:-:S03]  /*03d0*/  DADD R8, R8, R18 ;  /* 0x0000000008087229 */ /* 0x000fc60000000012 */
[----:B------:R-:W5:Y:S01]  /*03e0*/  I2F.F64.S16 R24, UR4 ;  /* 0x0000000400187d12 */ /* 0x000f620008101c00 */
[----:B0-----:R-:W-:Y:S01]  /*03f0*/  UPRMT UR4, UR9, 0x8880, URZ ;  /* 0x0000888009047896 */ /* 0x001fe200080000ff */
[----:B------:R-:W0:Y:S03]  /*0400*/  LDCU.U8 UR9, c[0x3][0x50] ;  /* 0x00c00a00ff0977ac */ /* 0x000e260008000000 */
[----:B------:R-:W-:Y:S02]  /*0410*/  DADD R8, R8, R6 ;  /* 0x0000000008087229 */ /* 0x000fe40000000006 */
[----:B--2---:R-:W-:Y:S01]  /*0420*/  DFMA R16, R20, R4, R16 ;  /* 0x000000041410722b */ /* 0x004fe20000000010 */
[----:B------:R-:W-:Y:S01]  /*0430*/  UPRMT UR4, UR4, 0x7710, URZ ;  /* 0x0000771004047896 */ /* 0x000fe200080000ff */
[----:B------:R-:W2:Y:S01]  /*0440*/  I2F.F64.S16 R4, UR5 ;  /* 0x0000000500047d12 */ /* 0x000ea20008101c00 */
[----:B---3--:R-:W-:-:S03]  /*0450*/  UPRMT UR5, UR6, 0x8880, URZ ;  /* 0x0000888006057896 */ /* 0x008fc600080000ff */
[----:B------:R-:W-:Y:S01]  /*0460*/  DADD R8, R8, R2 ;  /* 0x0000000008087229 */ /* 0x000fe20000000002 */
[----:B------:R-:W3:Y:S01]  /*0470*/  LDCU.S8 UR6, c[0x3][0x4e] ;  /* 0x00c009c0ff0677ac */ /* 0x000ee20008000200 */
[----:B-----5:R-:W-:Y:S01]  /*0480*/  DFMA R20, R20, R24, R22 ;  /* 0x000000181414722b */ /* 0x020fe20000000016 */
[----:B------:R-:W-:Y:S01]  /*0490*/  UPRMT UR5, UR5, 0x7710, URZ ;  /* 0x0000771005057896 */ /* 0x000fe200080000ff */
[----:B------:R-:W5:Y:S01]  /*04a0*/  I2F.F64.S16 R22, UR4 ;  /* 0x0000000400167d12 */ /* 0x000f620008101c00 */
[----:B-1----:R-:W-:-:S03]  /*04b0*/  UPRMT UR4, UR7, 0x7710, URZ ;  /* 0x0000771007047896 */ /* 0x002fc600080000ff */
[----:B------:R-:W-:Y:S01]  /*04c0*/  DADD R8, R8, R10 ;  /* 0x0000000008087229 */ /* 0x000fe2000000000a */
[----:B------:R-:W-:Y:S01]  /*04d0*/  IMAD.MOV.U32 R24, RZ, RZ, 0x1 ;  /* 0x00000001ff187424 */ /* 0x000fe200078e00ff */
[----:B0-----:R-:W-:Y:S01]  /*04e0*/  UPRMT UR9, UR9, 0x8880, URZ ;  /* 0x0000888009097896 */ /* 0x001fe200080000ff */
[C---:B--2---:R-:W-:Y:S01]  /*04f0*/  DFMA R20, R12.reuse, R4, R20 ;  /* 0x000000040c14722b */ /* 0x044fe20000000014 */
[----:B------:R-:W0:Y:S02]  /*0500*/  LDCU.S8 UR7, c[0x3][0x56] ;  /* 0x00c00ac0ff0777ac */ /* 0x000e240008000200 */
[----:B------:R-:W1:Y:S01]  /*0510*/  MUFU.RCP64H R25, R9 ;  /* 0x0000000900197308 */ /* 0x000e620000001800 */
[----:B-----5:R-:W-:-:S07]  /*0520*/  DFMA R16, R12, R22, R16 ;  /* 0x000000160c10722b */ /* 0x020fce0000000010 */
[----:B------:R-:W2:Y:S01]  /*0530*/  I2F.F64.S16 R26, UR5 ;  /* 0x00000005001a7d12 */ /* 0x000ea20008101c00 */
[----:B---3--:R-:W-:Y:S01]  /*0540*/  UPRMT UR5, UR6, 0x7710, URZ ;  /* 0x0000771006057896 */ /* 0x008fe200080000ff */
[----:B------:R-:W3:Y:S06]  /*0550*/  LDCU.S8 UR6, c[0x3][0x55] ;  /* 0x00c00aa0ff0677ac */ /* 0x000eec0008000200 */
[----:B------:R-:W5:Y:S01]  /*0560*/  I2F.F64.S16 R4, UR4 ;  /* 0x0000000400047d12 */ /* 0x000f620008101c00 */
[----:B-1----:R-:W-:Y:S01]  /*0570*/  DFMA R12, -R8, R24, 1 ;  /* 0x3ff00000080c742b */ /* 0x002fe20000000118 */
[----:B----4-:R-:W-:Y:S01]  /*0580*/  UPRMT UR4, UR8, 0x7710, URZ ;  /* 0x0000771008047896 */ /* 0x010fe200080000ff */
[----:B--2---:R-:W-:-:S05]  /*0590*/  DFMA R26, R14, R26, R20 ;  /* 0x0000001a0e1a722b */ /* 0x004fca0000000014 */
[----:B------:R-:W1:Y:S01]  /*05a0*/  I2F.F64.S16 R20, UR5 ;  /* 0x0000000500147d12 */ /* 0x000e620008101c00 */
[----:B------:R-:W-:Y:S01]  /*05b0*/  UPRMT UR5, UR9, 0x7710, URZ ;  /* 0x0000771009057896 */ /* 0x000fe200080000ff */
[----:B------:R-:W-:Y:S02]  /*05c0*/  DFMA R12, R12, R12, R12 ;  /* 0x0000000c0c0c722b */ /* 0x000fe4000000000c */
[----:B-----5:R-:W-:-:S04]  /*05d0*/  DFMA R26, R18, R4, R26 ;  /* 0x00000004121a722b */ /* 0x020fc8000000001a */
[----:B------:R-:W2:Y:S01]  /*05e0*/  I2F.F64.S16 R4, UR4 ;  /* 0x0000000400047d12 */ /* 0x000ea20008101c00 */
[----:B---3--:R-:W-:Y:S01]  /*05f0*/  UPRMT UR4, UR6, 0x7710, URZ ;  /* 0x0000771006047896 */ /* 0x008fe200080000ff */
[----:B------:R-:W3:Y:S02]  /*0600*/  LDCU.U8 UR6, c[0x3][0x58] ;  /* 0x00c00b00ff0677ac */ /* 0x000ee40008000000 */
[----:B-1----:R-:W-:Y:S02]  /*0610*/  DFMA R26, R6, R20, R26 ;  /* 0x00000014061a722b */ /* 0x002fe4000000001a */
[----:B------:R-:W-:Y:S02]  /*0620*/  DFMA R20, R24, R12, R24 ;  /* 0x0000000c1814722b */ /* 0x000fe40000000018 */
[----:B------:R-:W1:Y:S01]  /*0630*/  I2F.F64.S16 R12, UR5 ;  /* 0x00000005000c7d12 */ /* 0x000e620008101c00 */
[----:B------:R-:W4:Y:S03]  /*0640*/  LDCU.S8 UR5, c[0x3][0x57] ;  /* 0x00c00ae0ff0577ac */ /* 0x000f260008000200 */
[----:B--2---:R-:W-:-:S02]  /*0650*/  DFMA R4, R2, R4, R26 ;  /* 0x000000040204722b */ /* 0x004fc4000000001a */
[----:B------:R-:W-:Y:S02]  /*0660*/  DFMA R22, -R8, R20, 1 ;  /* 0x3ff000000816742b */ /* 0x000fe40000000114 */
[----:B------:R-:W2:Y:S01]  /*0670*/  I2F.F64.S16 R24, UR4 ;  /* 0x0000000400187d12 */ /* 0x000ea20008101c00 */
[----:B0-----:R-:W-:Y:S01]  /*0680*/  UPRMT UR4, UR7, 0x7710, URZ ;  /* 0x0000771007047896 */ /* 0x001fe200080000ff */
[----:B------:R-:W0:Y:S02]  /*0690*/  LDCU.S8 UR7, c[0x3][0x59] ;  /* 0x00c00b20ff0777ac */ /* 0x000e240008000200 */
[----:B-1----:R-:W-:Y:S02]  /*06a0*/  DFMA R12, R10, R12, R4 ;  /* 0x0000000c0a0c722b */ /* 0x002fe40000000004 */
[----:B------:R-:W-:-:S04]  /*06b0*/  DFMA R4, R20, R22, R20 ;  /* 0x000000161404722b */ /* 0x000fc80000000014 */
[----:B------:R-:W1:Y:S01]  /*06c0*/  I2F.F64.S16 R22, UR4 ;  /* 0x0000000400167d12 */ /* 0x000e620008101c00 */
[----:B----4-:R-:W-:Y:S01]  /*06d0*/  UPRMT UR4, UR5, 0x7710, URZ ;  /* 0x0000771005047896 */ /* 0x010fe200080000ff */
[----:B------:R-:W4:Y:S01]  /*06e0*/  LDC.64 R20, c[0x0][0x388] ;  /* 0x0000e200ff147b82 */ /* 0x000f220000000a00 */
[----:B---3--:R-:W-:Y:S01]  /*06f0*/  UPRMT UR5, UR6, 0x8880, URZ ;  /* 0x0000888006057896 */ /* 0x008fe200080000ff */
[----:B--2---:R-:W-:Y:S02]  /*0700*/  DFMA R24, R14, R24, R16 ;  /* 0x000000180e18722b */ /* 0x004fe40000000010 */
[----:B------:R-:W-:Y:S01]  /*0710*/  DMUL R16, R12, R4 ;  /* 0x000000040c107228 */ /* 0x000fe20000000000 */
[----:B------:R-:W-:Y:S01]  /*0720*/  UPRMT UR5, UR5, 0x7710, URZ ;  /* 0x0000771005057896 */ /* 0x000fe200080000ff */
[----:B------:R-:W-:Y:S02]  /*0730*/  FSETP.GEU.AND P1, PT, |R13|, 6.5827683646048100446e-37, PT ;  /* 0x036000000d00780b */ /* 0x000fe40003f2e200 */
[----:B------:R-:W2:Y:S01]  /*0740*/  I2F.F64.S16 R14, UR4 ;  /* 0x00000004000e7d12 */ /* 0x000ea20008101c00 */
[----:B0-----:R-:W-:Y:S01]  /*0750*/  UPRMT UR4, UR7, 0x7710, URZ ;  /* 0x0000771007047896 */ /* 0x001fe200080000ff */
[----:B-1----:R-:W-:-:S02]  /*0760*/  DFMA R22, R18, R22, R24 ;  /* 0x000000161216722b */ /* 0x002fc40000000018 */
[----:B------:R-:W-:-:S04]  /*0770*/  DFMA R24, -R8, R16, R12 ;  /* 0x000000100818722b */ /* 0x000fc8000000010c */
[----:B------:R-:W0:Y:S04]  /*0780*/  I2F.F64.S16 R18, UR5 ;  /* 0x0000000500127d12 */ /* 0x000e280008101c00 */
[----:B------:R-:W-:Y:S01]  /*0790*/  DFMA R4, R4, R24, R16 ;  /* 0x000000180404722b */ /* 0x000fe20000000010 */
[----:B----4-:R-:W-:Y:S01]  /*07a0*/  IMAD.WIDE.U32 R20, R0, 0x8, R20 ;  /* 0x0000000800147825 */ /* 0x010fe200078e0014 */
[----:B--2---:R-:W-:Y:S02]  /*07b0*/  DFMA R14, R6, R14, R22 ;  /* 0x0000000e060e722b */ /* 0x004fe40000000016 */
[----:B------:R-:W1:Y:S02]  /*07c0*/  I2F.F64.S16 R6, UR4 ;  /* 0x0000000400067d12 */ /* 0x000e640008101c00 */
[----:B------:R2:W-:Y:S04]  /*07d0*/  STG.E.64 desc[UR10][R20.64], R8 ;  /* 0x0000000814007986 */ /* 0x0005e8000c101b0a */
[----:B0-----:R-:W-:Y:S01]  /*07e0*/  DFMA R14, R2, R18, R14 ;  /* 0x00000012020e722b */ /* 0x001fe2000000000e */
[----:B------:R-:W-:-:S05]  /*07f0*/  FFMA R2, RZ, R9, R5 ;  /* 0x00000009ff027223 */ /* 0x000fca0000000005 */
[----:B------:R-:W-:Y:S02]  /*0800*/  FSETP.GT.AND P0, PT, |R2|, 1.469367938527859385e-39, PT ;  /* 0x001000000200780b */ /* 0x000fe40003f04200 */
[----:B-1----:R-:W-:-:S11]  /*0810*/  DFMA R10, R10, R6, R14 ;  /* 0x000000060a0a722b */ /* 0x002fd6000000000e */
[----:B--2---:R-:W-:Y:S05]  /*0820*/  @P0 BRA P1, `(.L_x_3) ;  /* 0x0000000000200947 */ /* 0x004fea0000800000 */
[----:B------:R-:W-:Y:S01]  /*0830*/  IMAD.MOV.U32 R6, RZ, RZ, R12 ;  /* 0x000000ffff067224 */ /* 0x000fe200078e000c */
[----:B------:R-:W-:Y:S01]  /*0840*/  MOV R2, 0x890 ;  /* 0x0000089000027802 */ /* 0x000fe20000000f00 */
[----:B------:R-:W-:Y:S02]  /*0850*/  IMAD.MOV.U32 R7, RZ, RZ, R13 ;  /* 0x000000ffff077224 */ /* 0x000fe400078e000d */
[----:B------:R-:W-:Y:S02]  /*0860*/  IMAD.MOV.U32 R12, RZ, RZ, R8 ;  /* 0x000000ffff0c7224 */ /* 0x000fe400078e0008 */
[----:B------:R-:W-:-:S07]  /*0870*/  IMAD.MOV.U32 R13, RZ, RZ, R9 ;  /* 0x000000ffff0d7224 */ /* 0x000fce00078e0009 */
[----:B------:R-:W-:Y:S05]  /*0880*/  CALL.REL.NOINC `($__internal_0_$__cuda_sm20_div_rn_f64_full) ;  /* 0x0000000000747944 */ /* 0x000fea0003c00000 */
[----:B------:R-:W-:Y:S02]  /*0890*/  IMAD.MOV.U32 R4, RZ, RZ, R6 ;  /* 0x000000ffff047224 */ /* 0x000fe400078e0006 */
[----:B------:R-:W-:-:S07]  /*08a0*/  IMAD.MOV.U32 R5, RZ, RZ, R7 ;  /* 0x000000ffff057224 */ /* 0x000fce00078e0007 */
.L_x_3:
[----:B------:R-:W-:Y:S05]  /*08b0*/  BSYNC.RECONVERGENT B0 ;  /* 0x0000000000007941 */ /* 0x000fea0003800200 */
.L_x_2:
[----:B------:R-:W0:Y:S01]  /*08c0*/  MUFU.RCP64H R3, R9 ;  /* 0x0000000900037308 */ /* 0x000e220000001800 */
[----:B------:R-:W-:Y:S01]  /*08d0*/  IMAD.MOV.U32 R2, RZ, RZ, 0x1 ;  /* 0x00000001ff027424 */ /* 0x000fe200078e00ff */
[----:B------:R-:W1:Y:S01]  /*08e0*/  LDC.64 R16, c[0x0][0x390] ;  /* 0x0000e400ff107b82 */ /* 0x000e620000000a00 */
[----:B------:R-:W-:Y:S01]  /*08f0*/  FSETP.GEU.AND P1, PT, |R11|, 6.5827683646048100446e-37, PT ;  /* 0x036000000b00780b */ /* 0x000fe20003f2e200 */
[----:B------:R-:W-:Y:S03]  /*0900*/  BSSY.RECONVERGENT B0, `(.L_x_4) ;  /* 0x0000013000007945 */ /* 0x000fe60003800200 */
[----:B0-----:R-:W-:-:S08]  /*0910*/  DFMA R6, -R8, R2, 1 ;  /* 0x3ff000000806742b */ /* 0x001fd00000000102 */
[----:B------:R-:W-:Y:S01]  /*0920*/  DFMA R6, R6, R6, R6 ;  /* 0x000000060606722b */ /* 0x000fe20000000006 */
[----:B-1----:R-:W-:-:S07]  /*0930*/  IMAD.WIDE.U32 R16, R0, 0x10, R16 ;  /* 0x0000001000107825 */ /* 0x002fce00078e0010 */
[----:B------:R-:W-:-:S08]  /*0940*/  DFMA R6, R2, R6, R2 ;  /* 0x000000060206722b */ /* 0x000fd00000000002 */
[----:B------:R-:W-:-:S08]  /*0950*/  DFMA R2, -R8, R6, 1 ;  /* 0x3ff000000802742b */ /* 0x000fd00000000106 */
[----:B------:R-:W-:-:S08]  /*0960*/  DFMA R12, R6, R2, R6 ;  /* 0x00000002060c722b */ /* 0x000fd00000000006 */
[----:B------:R-:W-:-:S08]  /*0970*/  DMUL R6, R10, R12 ;  /* 0x0000000c0a067228 */ /* 0x000fd00000000000 */
[----:B------:R-:W-:-:S08]  /*0980*/  DFMA R2, -R8, R6, R10 ;  /* 0x000000060802722b */ /* 0x000fd0000000010a */
[----:B------:R-:W-:-:S10]  /*0990*/  DFMA R6, R12, R2, R6 ;  /* 0x000000020c06722b */ /* 0x000fd40000000006 */
[----:B------:R-:W-:-:S05]  /*09a0*/  FFMA R2, RZ, R9, R7 ;  /* 0x00000009ff027223 */ /* 0x000fca0000000007 */
[----:B------:R-:W-:-:S13]  /*09b0*/  FSETP.GT.AND P0, PT, |R2|, 1.469367938527859385e-39, PT ;  /* 0x001000000200780b */ /* 0x000fda0003f04200 */
[----:B------:R-:W-:Y:S05]  /*09c0*/  @P0 BRA P1, `(.L_x_5) ;  /* 0x0000000000180947 */ /* 0x000fea0000800000 */
[----:B------:R-:W-:Y:S01]  /*09d0*/  IMAD.MOV.U32 R6, RZ, RZ, R10 ;  /* 0x000000ffff067224 */ /* 0x000fe200078e000a */
[----:B------:R-:W-:Y:S01]  /*09e0*/  MOV R2, 0xa30 ;  /* 0x00000a3000027802 */ /* 0x000fe20000000f00 */
[----:B------:R-:W-:Y:S02]  /*09f0*/  IMAD.MOV.U32 R7, RZ, RZ, R11 ;  /* 0x000000ffff077224 */ /* 0x000fe400078e000b */
[----:B------:R-:W-:Y:S02]  /*0a00*/  IMAD.MOV.U32 R12, RZ, RZ, R8 ;  /* 0x000000ffff0c7224 */ /* 0x000fe400078e0008 */
[----:B------:R-:W-:-:S07]  /*0a10*/  IMAD.MOV.U32 R13, RZ, RZ, R9 ;  /* 0x000000ffff0d7224 */ /* 0x000fce00078e0009 */
[----:B------:R-:W-:Y:S05]  /*0a20*/  CALL.REL.NOINC `($__internal_0_$__cuda_sm20_div_rn_f64_full) ;  /* 0x00000000000c7944 */ /* 0x000fea0003c00000 */
.L_x_5:
[----:B------:R-:W-:Y:S05]  /*0a30*/  BSYNC.RECONVERGENT B0 ;  /* 0x0000000000007941 */ /* 0x000fea0003800200 */
.L_x_4:
[----:B------:R-:W-:Y:S01]  /*0a40*/  STG.E.128 desc[UR10][R16.64], R4 ;  /* 0x0000000410007986 */ /* 0x000fe2000c101d0a */
[----:B------:R-:W-:Y:S05]  /*0a50*/  EXIT ;  /* 0x000000000000794d */ /* 0x000fea0003800000 */
        .weak           $__internal_0_$__cuda_sm20_div_rn_f64_full
        .type           $__internal_0_$__cuda_sm20_div_rn_f64_full,@function
        .size           $__internal_0_$__cuda_sm20_div_rn_f64_full,(.L_x_38 - $__internal_0_$__cuda_sm20_div_rn_f64_full)
$__internal_0_$__cuda_sm20_div_rn_f64_full:
[C---:B------:R-:W-:Y:S01]  /*0a60*/  FSETP.GEU.AND P0, PT, |R13|.reuse, 1.469367938527859385e-39, PT ;  /* 0x001000000d00780b */ /* 0x040fe20003f0e200 */
[----:B------:R-:W-:Y:S01]  /*0a70*/  IMAD.MOV.U32 R20, RZ, RZ, 0x1 ;  /* 0x00000001ff147424 */ /* 0x000fe200078e00ff */
[----:B------:R-:W-:Y:S01]  /*0a80*/  LOP3.LUT R14, R13, 0x800fffff, RZ, 0xc0, !PT ;  /* 0x800fffff0d0e7812 */ /* 0x000fe200078ec0ff */
[----:B------:R-:W-:Y:S01]  /*0a90*/  IMAD.MOV.U32 R26, RZ, RZ, 0x1ca00000 ;  /* 0x1ca00000ff1a7424 */ /* 0x000fe200078e00ff */
[C---:B------:R-:W-:Y:S01]  /*0aa0*/  FSETP.GEU.AND P2, PT, |R7|.reuse, 1.469367938527859385e-39, PT ;  /* 0x001000000700780b */ /* 0x040fe20003f4e200 */
[----:B------:R-:W-:Y:S01]  /*0ab0*/  BSSY.RECONVERGENT B1, `(.L_x_6) ;  /* 0x0000052000017945 */ /* 0x000fe20003800200 */
[----:B------:R-:W-:Y:S01]  /*0ac0*/  LOP3.LUT R15, R14, 0x3ff00000, RZ, 0xfc, !PT ;  /* 0x3ff000000e0f7812 */ /* 0x000fe200078efcff */
[----:B------:R-:W-:Y:S01]  /*0ad0*/  IMAD.MOV.U32 R14, RZ, RZ, R12 ;  /* 0x000000ffff0e7224 */ /* 0x000fe200078e000c */
[----:B------:R-:W-:Y:S02]  /*0ae0*/  LOP3.LUT R3, R7, 0x7ff00000, RZ, 0xc0, !PT ;  /* 0x7ff0000007037812 */ /* 0x000fe400078ec0ff */
[----:B------:R-:W-:-:S03]  /*0af0*/  LOP3.LUT R28, R13, 0x7ff00000, RZ, 0xc0, !PT ;  /* 0x7ff000000d1c7812 */ /* 0x000fc600078ec0ff */
[----:B------:R-:W-:Y:S01]  /*0b00*/  @!P0 DMUL R14, R12, 8.98846567431157953865e+307 ;  /* 0x7fe000000c0e8828 */ /* 0x000fe20000000000 */
[----:B------:R-:W-:Y:S01]  /*0b10*/  ISETP.GE.U32.AND P1, PT, R3, R28, PT ;  /* 0x0000001c0300720c */ /* 0x000fe20003f26070 */
[----:B------:R-:W-:Y:S02]  /*0b20*/  IMAD.MOV.U32 R27, RZ, RZ, R3 ;  /* 0x000000ffff1b7224 */ /* 0x000fe400078e0003 */
[----:B------:R-:W-:Y:S02]  /*0b30*/  @!P2 LOP3.LUT R22, R13, 0x7ff00000, RZ, 0xc0, !PT ;  /* 0x7ff000000d16a812 */ /* 0x000fe400078ec0ff */
[----:B------:R-:W0:Y:S02]  /*0b40*/  MUFU.RCP64H R21, R15 ;  /* 0x0000000f00157308 */ /* 0x000e240000001800 */
[----:B------:R-:W-:Y:S02]  /*0b50*/  @!P2 ISETP.GE.U32.AND P3, PT, R3, R22, PT ;  /* 0x000000160300a20c */ /* 0x000fe40003f66070 */
[----:B------:R-:W-:-:S02]  /*0b60*/  @!P0 LOP3.LUT R28, R15, 0x7ff00000, RZ, 0xc0, !PT ;  /* 0x7ff000000f1c8812 */ /* 0x000fc400078ec0ff */
[----:B------:R-:W-:-:S04]  /*0b70*/  @!P2 SEL R23, R26, 0x63400000, !P3 ;  /* 0x634000001a17a807 */ /* 0x000fc80005800000 */
[----:B------:R-:W-:-:S04]  /*0b80*/  @!P2 LOP3.LUT R24, R23, 0x80000000, R7, 0xf8, !PT ;  /* 0x800000001718a812 */ /* 0x000fc800078ef807 */
[----:B------:R-:W-:Y:S01]  /*0b90*/  @!P2 LOP3.LUT R25, R24, 0x100000, RZ, 0xfc, !PT ;  /* 0x001000001819a812 */ /* 0x000fe200078efcff */
[----:B------:R-:W-:Y:S01]  /*0ba0*/  @!P2 IMAD.MOV.U32 R24, RZ, RZ, RZ ;  /* 0x000000ffff18a224 */ /* 0x000fe200078e00ff */
[----:B0-----:R-:W-:-:S08]  /*0bb0*/  DFMA R18, R20, -R14, 1 ;  /* 0x3ff000001412742b */ /* 0x001fd0000000080e */
[----:B------:R-:W-:-:S08]  /*0bc0*/  DFMA R18, R18, R18, R18 ;  /* 0x000000121212722b */ /* 0x000fd00000000012 */
[----:B------:R-:W-:Y:S01]  /*0bd0*/  DFMA R20, R20, R18, R20 ;  /* 0x000000121414722b */ /* 0x000fe20000000014 */
[----:B------:R-:W-:Y:S01]  /*0be0*/  SEL R19, R26, 0x63400000, !P1 ;  /* 0x634000001a137807 */ /* 0x000fe20004800000 */
[----:B------:R-:W-:-:S03]  /*0bf0*/  IMAD.MOV.U32 R18, RZ, RZ, R6 ;  /* 0x000000ffff127224 */ /* 0x000fc600078e0006 */
[----:B------:R-:W-:-:S03]  /*0c00*/  LOP3.LUT R19, R19, 0x800fffff, R7, 0xf8, !PT ;  /* 0x800fffff13137812 */ /* 0x000fc600078ef807 */
[----:B------:R-:W-:-:S03]  /*0c10*/  DFMA R22, R20, -R14, 1 ;  /* 0x3ff000001416742b */ /* 0x000fc6000000080e */
[----:B------:R-:W-:-:S05]  /*0c20*/  @!P2 DFMA R18, R18, 2, -R24 ;  /* 0x400000001212a82b */ /* 0x000fca0000000818 */
[----:B------:R-:W-:-:S05]  /*0c30*/  DFMA R22, R20, R22, R20 ;  /* 0x000000161416722b */ /* 0x000fca0000000014 */
[----:B------:R-:W-:-:S03]  /*0c40*/  @!P2 LOP3.LUT R27, R19, 0x7ff00000, RZ, 0xc0, !PT ;  /* 0x7ff00000131ba812 */ /* 0x000fc600078ec0ff */
[----:B------:R-:W-:Y:S02]  /*0c50*/  DMUL R20, R22, R18 ;  /* 0x0000001216147228 */ /* 0x000fe40000000000 */
[----:B------:R-:W-:-:S05]  /*0c60*/  VIADD R29, R27, 0xffffffff ;  /* 0xffffffff1b1d7836 */ /* 0x000fca0000000000 */
[----:B------:R-:W-:Y:S01]  /*0c70*/  ISETP.GT.U32.AND P0, PT, R29, 0x7feffffe, PT ;  /* 0x7feffffe1d00780c */ /* 0x000fe20003f04070 */
[----:B------:R-:W-:Y:S01]  /*0c80*/  VIADD R29, R28, 0xffffffff ;  /* 0xffffffff1c1d7836 */ /* 0x000fe20000000000 */
[----:B------:R-:W-:-:S04]  /*0c90*/  DFMA R24, R20, -R14, R18 ;  /* 0x8000000e1418722b */ /* 0x000fc80000000012 */
[----:B------:R-:W-:-:S04]  /*0ca0*/  ISETP.GT.U32.OR P0, PT, R29, 0x7feffffe, P0 ;  /* 0x7feffffe1d00780c */ /* 0x000fc80000704470 */
[----:B------:R-:W-:-:S09]  /*0cb0*/  DFMA R24, R22, R24, R20 ;  /* 0x000000181618722b */ /* 0x000fd20000000014 */
[----:B------:R-:W-:Y:S05]  /*0cc0*/  @P0 BRA `(.L_x_7) ;  /* 0x00000000006c0947 */ /* 0x000fea0003800000 */
[----:B------:R-:W-:-:S04]  /*0cd0*/  LOP3.LUT R20, R13, 0x7ff00000, RZ, 0xc0, !PT ;  /* 0x7ff000000d147812 */ /* 0x000fc800078ec0ff */
[CC--:B------:R-:W-:Y:S02]  /*0ce0*/  VIADDMNMX R6, R3.reuse, -R20.reuse, 0xb9600000, !PT ;  /* 0xb960000003067446 */ /* 0x0c0fe40007800914 */
[----:B------:R-:W-:Y:S02]  /*0cf0*/  ISETP.GE.U32.AND P0, PT, R3, R20, PT ;  /* 0x000000140300720c */ /* 0x000fe40003f06070 */
[----:B------:R-:W-:Y:S01]  /*0d00*/  VIMNMX R3, PT, PT, R6, 0x46a00000, PT ;  /* 0x46a0000006037848 */ /* 0x000fe20003fe0100 */
[----:B------:R-:W-:Y:S01]  /*0d10*/  IMAD.MOV.U32 R6, RZ, RZ, RZ ;  /* 0x000000ffff067224 */ /* 0x000fe200078e00ff */
[----:B------:R-:W-:-:S05]  /*0d20*/  SEL R26, R26, 0x63400000, !P0 ;  /* 0x634000001a1a7807 */ /* 0x000fca0004000000 */
[----:B------:R-:W-:-:S04]  /*0d30*/  IMAD.IADD R3, R3, 0x1, -R26 ;  /* 0x0000000103037824 */ /* 0x000fc800078e0a1a */
[----:B------:R-:W-:-:S06]  /*0d40*/  VIADD R7, R3, 0x7fe00000 ;  /* 0x7fe0000003077836 */ /* 0x000fcc0000000000 */
[----:B------:R-:W-:-:S10]  /*0d50*/  DMUL R20, R24, R6 ;  /* 0x0000000618147228 */ /* 0x000fd40000000000 */
[----:B------:R-:W-:-:S13]  /*0d60*/  FSETP.GTU.AND P0, PT, |R21|, 1.469367938527859385e-39, PT ;  /* 0x001000001500780b */ /* 0x000fda0003f0c200 */
[----:B------:R-:W-:Y:S05]  /*0d70*/  @P0 BRA `(.L_x_8) ;  /* 0x0000000000940947 */ /* 0x000fea0003800000 */
[----:B------:R-:W-:Y:S01]  /*0d80*/  DFMA R14, R24, -R14, R18 ;  /* 0x8000000e180e722b */ /* 0x000fe20000000012 */
[----:B------:R-:W-:-:S09]  /*0d90*/  IMAD.MOV.U32 R6, RZ, RZ, RZ ;  /* 0x000000ffff067224 */ /* 0x000fd200078e00ff */
[C---:B------:R-:W-:Y:S02]  /*0da0*/  FSETP.NEU.AND P0, PT, R15.reuse, RZ, PT ;  /* 0x000000ff0f00720b */ /* 0x040fe40003f0d000 */
[----:B------:R-:W-:-:S04]  /*0db0*/  LOP3.LUT R19, R15, 0x80000000, R13, 0x48, !PT ;  /* 0x800000000f137812 */ /* 0x000fc800078e480d */
[----:B------:R-:W-:-:S07]  /*0dc0*/  LOP3.LUT R7, R19, R7, RZ, 0xfc, !PT ;  /* 0x0000000713077212 */ /* 0x000fce00078efcff */
[----:B------:R-:W-:Y:S05]  /*0dd0*/  @!P0 BRA `(.L_x_8) ;  /* 0x00000000007c8947 */ /* 0x000fea0003800000 */
[----:B------:R-:W-:Y:S01]  /*0de0*/  IMAD.MOV R13, RZ, RZ, -R3 ;  /* 0x000000ffff0d7224 */ /* 0x000fe200078e0a03 */
[----:B------:R-:W-:Y:S01]  /*0df0*/  DMUL.RP R6, R24, R6 ;  /* 0x0000000618067228 */ /* 0x000fe20000008000 */
[----:B------:R-:W-:Y:S01]  /*0e00*/  IMAD.MOV.U32 R12, RZ, RZ, RZ ;  /* 0x000000ffff0c7224 */ /* 0x000fe200078e00ff */
[----:B------:R-:W-:-:S05]  /*0e10*/  IADD3 R3, PT, PT, -R3, -0x43300000, RZ ;  /* 0xbcd0000003037810 */ /* 0x000fca0007ffe1ff */
[----:B------:R-:W-:-:S03]  /*0e20*/  DFMA R12, R20, -R12, R24 ;  /* 0x8000000c140c722b */ /* 0x000fc60000000018 */
[----:B------:R-:W-:-:S07]  /*0e30*/  LOP3.LUT R19, R7, R19, RZ, 0x3c, !PT ;  /* 0x0000001307137212 */ /* 0x000fce00078e3cff */
[----:B------:R-:W-:-:S04]  /*0e40*/  FSETP.NEU.AND P0, PT, |R13|, R3, PT ;  /* 0x000000030d00720b */ /* 0x000fc80003f0d200 */
[----:B------:R-:W-:Y:S02]  /*0e50*/  FSEL R20, R6, R20, !P0 ;  /* 0x0000001406147208 */ /* 0x000fe40004000000 */
[----:B------:R-:W-:Y:S01]  /*0e60*/  FSEL R21, R19, R21, !P0 ;  /* 0x0000001513157208 */ /* 0x000fe20004000000 */
[----:B------:R-:W-:Y:S06]  /*0e70*/  BRA `(.L_x_8) ;  /* 0x0000000000547947 */ /* 0x000fec0003800000 */
.L_x_7:
[----:B------:R-:W-:-:S14]  /*0e80*/  DSETP.NAN.AND P0, PT, R6, R6, PT ;  /* 0x000000060600722a */ /* 0x000fdc0003f08000 */
[----:B------:R-:W-:Y:S05]  /*0e90*/  @P0 BRA `(.L_x_9) ;  /* 0x0000000000440947 */ /* 0x000fea0003800000 */
[----:B------:R-:W-:-:S14]  /*0ea0*/  DSETP.NAN.AND P0, PT, R12, R12, PT ;  /* 0x0000000c0c00722a */ /* 0x000fdc0003f08000 */
[----:B------:R-:W-:Y:S05]  /*0eb0*/  @P0 BRA `(.L_x_10) ;  /* 0x0000000000300947 */ /* 0x000fea0003800000 */
[----:B------:R-:W-:Y:S01]  /*0ec0*/  ISETP.NE.AND P0, PT, R27, R28, PT ;  /* 0x0000001c1b00720c */ /* 0x000fe20003f05270 */
[----:B------:R-:W-:Y:S02]  /*0ed0*/  IMAD.MOV.U32 R20, RZ, RZ, 0x0 ;  /* 0x00000000ff147424 */ /* 0x000fe400078e00ff */
[----:B------:R-:W-:-:S10]  /*0ee0*/  IMAD.MOV.U32 R21, RZ, RZ, -0x80000 ;  /* 0xfff80000ff157424 */ /* 0x000fd400078e00ff */
[----:B------:R-:W-:Y:S05]  /*0ef0*/  @!P0 BRA `(.L_x_8) ;  /* 0x0000000000348947 */ /* 0x000fea0003800000 */
[----:B------:R-:W-:Y:S02]  /*0f00*/  ISETP.NE.AND P0, PT, R27, 0x7ff00000, PT ;  /* 0x7ff000001b00780c */ /* 0x000fe40003f05270 */
[----:B------:R-:W-:Y:S02]  /*0f10*/  LOP3.LUT R21, R7, 0x80000000, R13, 0x48, !PT ;  /* 0x8000000007157812 */ /* 0x000fe400078e480d */
[----:B------:R-:W-:-:S13]  /*0f20*/  ISETP.EQ.OR P0, PT, R28, RZ, !P0 ;  /* 0x000000ff1c00720c */ /* 0x000fda0004702670 */
[----:B------:R-:W-:Y:S01]  /*0f30*/  @P0 LOP3.LUT R3, R21, 0x7ff00000, RZ, 0xfc, !PT ;  /* 0x7ff0000015030812 */ /* 0x000fe200078efcff */
[----:B------:R-:W-:Y:S02]  /*0f40*/  @!P0 IMAD.MOV.U32 R20, RZ, RZ, RZ ;  /* 0x000000ffff148224 */ /* 0x000fe400078e00ff */
[----:B------:R-:W-:Y:S02]  /*0f50*/  @P0 IMAD.MOV.U32 R20, RZ, RZ, RZ ;  /* 0x000000ffff140224 */ /* 0x000fe400078e00ff */
[----:B------:R-:W-:Y:S01]  /*0f60*/  @P0 IMAD.MOV.U32 R21, RZ, RZ, R3 ;  /* 0x000000ffff150224 */ /* 0x000fe200078e0003 */
[----:B------:R-:W-:Y:S06]  /*0f70*/  BRA `(.L_x_8) ;  /* 0x0000000000147947 */ /* 0x000fec0003800000 */
.L_x_10:
[----:B------:R-:W-:Y:S01]  /*0f80*/  LOP3.LUT R21, R13, 0x80000, RZ, 0xfc, !PT ;  /* 0x000800000d157812 */ /* 0x000fe200078efcff */
[----:B------:R-:W-:Y:S01]  /*0f90*/  IMAD.MOV.U32 R20, RZ, RZ, R12 ;  /* 0x000000ffff147224 */ /* 0x000fe200078e000c */
[----:B------:R-:W-:Y:S06]  /*0fa0*/  BRA `(.L_x_8) ;  /* 0x0000000000087947 */ /* 0x000fec0003800000 */
.L_x_9:
[----:B------:R-:W-:Y:S01]  /*0fb0*/  LOP3.LUT R21, R7, 0x80000, RZ, 0xfc, !PT ;  /* 0x0008000007157812 */ /* 0x000fe200078efcff */
[----:B------:R-:W-:-:S07]  /*0fc0*/  IMAD.MOV.U32 R20, RZ, RZ, R6 ;  /* 0x000000ffff147224 */ /* 0x000fce00078e0006 */
.L_x_8:
[----:B------:R-:W-:Y:S05]  /*0fd0*/  BSYNC.RECONVERGENT B1 ;  /* 0x0000000000017941 */ /* 0x000fea0003800200 */
.L_x_6:
[----:B------:R-:W-:Y:S02]  /*0fe0*/  IMAD.MOV.U32 R3, RZ, RZ, 0x0 ;  /* 0x00000000ff037424 */ /* 0x000fe400078e00ff */
[----:B------:R-:W-:Y:S02]  /*0ff0*/  IMAD.MOV.U32 R6, RZ, RZ, R20 ;  /* 0x000000ffff067224 */ /* 0x000fe400078e0014 */
[----:B------:R-:W-:Y:S01]  /*1000*/  IMAD.MOV.U32 R7, RZ, RZ, R21 ;  /* 0x000000ffff077224 */ /* 0x000fe200078e0015 */
[----:B------:R-:W-:Y:S06]  /*1010*/  RET.REL.NODEC R2 `(_Z36calculateMacroscopicPropertiesKernelPdS_P7double2) ;  /* 0xffffffec02f87950 */ /* 0x000fec0003c3ffff */
.L_x_11:
        /* <DEDUP_REMOVED lines=14> */
.L_x_38:


//--------------------- .text._Z15collisionKernelPdS_S_P7double2 --------------------------
	.section	.text._Z15collisionKernelPdS_S_P7double2,"ax",@progbits
	.align	128
        .global         _Z15collisionKernelPdS_S_P7double2
        .type           _Z15collisionKernelPdS_S_P7double2,@function
        .size           _Z15collisionKernelPdS_S_P7double2,(.L_x_39 - _Z15collisionKernelPdS_S_P7double2)
        .other          _Z15collisionKernelPdS_S_P7double2,@"STO_CUDA_ENTRY STV_DEFAULT"
_Z15collisionKernelPdS_S_P7double2:
.text._Z15collisionKernelPdS_S_P7double2:
[----:B------:R-:W-:Y:S01]  /*0000*/  LDC R1, c[0x0][0x37c] ;  /* 0x0000df00ff017b82 */ /* 0x000fe20000000800 */
[----:B------:R-:W0:Y:S07]  /*0010*/  S2R R3, SR_TID.Y ;  /* 0x0000000000037919 */ /* 0x000e2e0000002200 */
[----:B------:R-:W0:Y:S01]  /*0020*/  S2UR UR4, SR_CTAID.Y ;  /* 0x00000000000479c3 */ /* 0x000e220000002600 */
[----:B------:R-:W1:Y:S07]  /*0030*/  S2R R5, SR_TID.X ;  /* 0x0000000000057919 */ /* 0x000e6e0000002100 */
[----:B------:R-:W0:Y:S08]  /*0040*/  LDC R2, c[0x0][0x364] ;  /* 0x0000d900ff027b82 */ /* 0x000e300000000800 */
        /* <DEDUP_REMOVED lines=9> */
[----:B------:R-:W0:Y:S01]  /*00e0*/  LDCU.U8 UR8, c[0x3][0x48] ;  /* 0x00c00900ff0877ac */ /* 0x000e220008000000 */
[----:B------:R-:W1:Y:S01]  /*00f0*/  LDC.64 R4, c[0x0][0x398] ;  /* 0x0000e600ff047b82 */ /* 0x000e620000000a00 */
[----:B------:R-:W2:Y:S01]  /*0100*/  LDCU.U8 UR9, c[0x3][0x51] ;  /* 0x00c00a20ff0977ac */ /* 0x000ea20008000000 */
[----:B------:R-:W3:Y:S06]  /*0110*/  LDCU.64 UR6, c[0x0][0x358] ;  /* 0x00006b00ff0677ac */ /* 0x000eec0008000a00 */
[----:B------:R-:W4:Y:S08]  /*0120*/  LDC.64 R8, c[0x0][0x390] ;  /* 0x0000e400ff087b82 */ /* 0x000f300000000a00 */
[----:B------:R-:W5:Y:S01]  /*0130*/  LDC.64 R20, c[0x0][0x380] ;  /* 0x0000e000ff147b82 */ /* 0x000f620000000a00 */
[----:B0-----:R-:W-:-:S02]  /*0140*/  UPRMT UR4, UR8, 0x8880, URZ ;  /* 0x0000888008047896 */ /* 0x001fc400080000ff */
[----:B--2---:R-:W-:-:S04]  /*0150*/  UPRMT UR5, UR9, 0x8880, URZ ;  /* 0x0000888009057896 */ /* 0x004fc800080000ff */
[----:B------:R-:W-:Y:S02]  /*0160*/  IADD3 R0, PT, PT, R2, -UR4, RZ ;  /* 0x8000000402007c10 */ /* 0x000fe4000fffe0ff */
[----:B------:R-:W-:-:S04]  /*0170*/  VIADD R7, R3, -UR5 ;  /* 0x8000000503077c36 */ /* 0x000fc80008000000 */
[----:B------:R-:W-:-:S04]  /*0180*/  IMAD R11, R0, 0x82, R7 ;  /* 0x00000082000b7824 */ /* 0x000fc800078e0207 */
[----:B-1----:R-:W-:-:S06]  /*0190*/  IMAD.WIDE.U32 R4, R11, 0x10, R4 ;  /* 0x000000100b047825 */ /* 0x002fcc00078e0004 */
[----:B---3--:R-:W2:Y:S01]  /*01a0*/  LDG.E.128 R4, desc[UR6][R4.64] ;  /* 0x0000000604047981 */ /* 0x008ea2000c1e1d00 */
[----:B----4-:R-:W-:-:S04]  /*01b0*/  IMAD.WIDE.U32 R8, R11, 0x8, R8 ;  /* 0x000000080b087825 */ /* 0x010fc800078e0008 */
[----:B-----5:R-:W-:Y:S02]  /*01c0*/  IMAD.WIDE.U32 R20, R11, 0x8, R20 ;  /* 0x000000080b147825 */ /* 0x020fe400078e0014 */
[----:B------:R-:W3:Y:S04]  /*01d0*/  LDG.E.64 R8, desc[UR6][R8.64] ;  /* 0x0000000608087981 */ /* 0x000ee8000c1e1b00 */
[----:B------:R-:W4:Y:S01]  /*01e0*/  LDG.E.64 R20, desc[UR6][R20.64] ;  /* 0x0000000614147981 */ /* 0x000f22000c1e1b00 */
[----:B------:R-:W-:Y:S01]  /*01f0*/  UPRMT UR5, UR5, 0x7710, URZ ;  /* 0x0000771005057896 */ /* 0x000fe200080000ff */
[----:B------:R-:W0:Y:S01]  /*0200*/  MUFU.RCP64H R13, 0.53839969635009765625 ;  /* 0x3fe13a92000d7908 */ /* 0x000e220000001800 */
[----:B------:R-:W-:Y:S01]  /*0210*/  UPRMT UR4, UR4, 0x7710, URZ ;  /* 0x0000771004047896 */ /* 0x000fe200080000ff */
[----:B------:R-:W-:Y:S01]  /*0220*/  MOV R12, 0x1 ;  /* 0x00000001000c7802 */ /* 0x000fe20000000f00 */
[----:B------:R-:W-:Y:S01]  /*0230*/  UMOV UR10, 0xa3055326 ;  /* 0xa3055326000a7882 */ /* 0x000fe20000000000 */
[----:B------:R-:W-:Y:S04]  /*0240*/  BSSY.RECONVERGENT B0, `(.L_x_12) ;  /* 0x0000022000007945 */ /* 0x000fe80003800200 */
[----:B------:R-:W2:Y:S08]  /*0250*/  I2F.F64.S16 R10, UR5 ;  /* 0x00000005000a7d12 */ /* 0x000eb00008101c00 */
[----:B------:R-:W1:Y:S01]  /*0260*/  I2F.F64.S16 R14, UR4 ;  /* 0x00000004000e7d12 */ /* 0x000e620008101c00 */
[----:B------:R-:W3:Y:S01]  /*0270*/  LDCU.64 UR4, c[0x3][URZ] ;  /* 0x00c00000ff0477ac */ /* 0x000ee20008000a00 */
[C---:B--2---:R-:W-:Y:S01]  /*0280*/  DMUL R16, R6.reuse, R10 ;  /* 0x0000000a06107228 */ /* 0x044fe20000000000 */
[----:B------:R-:W-:Y:S01]  /*0290*/  IMAD.MOV.U32 R10, RZ, RZ, -0x5cfaacda ;  /* 0xa3055326ff0a7424 */ /* 0x000fe200078e00ff */
[----:B------:R-:W-:Y:S01]  /*02a0*/  MOV R11, 0x3fe13a92 ;  /* 0x3fe13a92000b7802 */ /* 0x000fe20000000f00 */
[----:B------:R-:W-:-:S02]  /*02b0*/  DMUL R6, R6, R6 ;  /* 0x0000000606067228 */ /* 0x000fc40000000000 */
[----:B---3--:R-:W-:-:S03]  /*02c0*/  DMUL R8, R8, UR4 ;  /* 0x0000000408087c28 */ /* 0x008fc60008000000 */
[----:B-1----:R-:W-:Y:S02]  /*02d0*/  DFMA R14, R4, R14, R16 ;  /* 0x0000000e040e722b */ /* 0x002fe40000000010 */
[----:B0-----:R-:W-:Y:S01]  /*02e0*/  DFMA R22, R12, -R10, 1 ;  /* 0x3ff000000c16742b */ /* 0x001fe2000000080a */
[----:B------:R-:W-:Y:S01]  /*02f0*/  IMAD.MOV.U32 R16, RZ, RZ, 0x0 ;  /* 0x00000000ff107424 */ /* 0x000fe200078e00ff */
[----:B------:R-:W-:Y:S01]  /*0300*/  DFMA R6, R4, R4, R6 ;  /* 0x000000040406722b */ /* 0x000fe20000000006 */
[----:B------:R-:W-:-:S03]  /*0310*/  IMAD.MOV.U32 R17, RZ, RZ, 0x40080000 ;  /* 0x40080000ff117424 */ /* 0x000fc600078e00ff */
[----:B------:R-:W-:Y:S02]  /*0320*/  DMUL R18, R14, 4.5 ;  /* 0x401200000e127828 */ /* 0x000fe40000000000 */
[----:B------:R-:W-:Y:S02]  /*0330*/  DFMA R22, R22, R22, R22 ;  /* 0x000000161616722b */ /* 0x000fe40000000016 */
[----:B------:R-:W-:-:S06]  /*0340*/  DFMA R16, R14, R16, 1 ;  /* 0x3ff000000e10742b */ /* 0x000fcc0000000010 */
[----:B------:R-:W-:Y:S02]  /*0350*/  DFMA R22, R12, R22, R12 ;  /* 0x000000160c16722b */ /* 0x000fe4000000000c */
[----:B------:R-:W-:-:S06]  /*0360*/  DFMA R16, R14, R18, R16 ;  /* 0x000000120e10722b */ /* 0x000fcc0000000010 */
[----:B------:R-:W-:Y:S02]  /*0370*/  DFMA R4, R22, -R10, 1 ;  /* 0x3ff000001604742b */ /* 0x000fe4000000080a */
[----:B------:R-:W-:-:S06]  /*0380*/  DFMA R6, R6, -1.5, R16 ;  /* 0xbff800000606782b */ /* 0x000fcc0000000010 */
[----:B------:R-:W-:Y:S02]  /*0390*/  DFMA R4, R22, R4, R22 ;  /* 0x000000041604722b */ /* 0x000fe40000000016 */
[----:B----4-:R-:W-:-:S08]  /*03a0*/  DFMA R16, R8, R6, -R20 ;  /* 0x000000060810722b */ /* 0x010fd00000000814 */
[----:B------:R-:W-:Y:S02]  /*03b0*/  DMUL R24, R16, R4 ;  /* 0x0000000410187228 */ /* 0x000fe40000000000 */
[----:B------:R-:W-:-:S06]  /*03c0*/  FSETP.GEU.AND P1, PT, |R17|, 6.5827683646048100446e-37, PT ;  /* 0x036000001100780b */ /* 0x000fcc0003f2e200 */
[----:B------:R-:W-:-:S08]  /*03d0*/  DFMA R10, R24, -R10, R16 ;  /* 0x8000000a180a722b */ /* 0x000fd00000000010 */
[----:B------:R-:W-:Y:S01]  /*03e0*/  DFMA R24, R4, R10, R24 ;  /* 0x0000000a0418722b */ /* 0x000fe20000000018 */
[----:B------:R-:W-:Y:S02]  /*03f0*/  IMAD R10, R2, 0x82, R3 ;  /* 0x00000082020a7824 */ /* 0x000fe400078e0203 */
[----:B------:R-:W-:-:S07]  /*0400*/  IMAD.MOV.U32 R5, RZ, RZ, 0x3fe13a92 ;  /* 0x3fe13a92ff057424 */ /* 0x000fce00078e00ff */
[----:B------:R-:W-:-:S05]  /*0410*/  FFMA R0, RZ, 1.7595999240875244141, R25 ;  /* 0x3fe13a92ff007823 */ /* 0x000fca0000000019 */
[----:B------:R-:W-:-:S13]  /*0420*/  FSETP.GT.AND P0, PT, |R0|, 1.469367938527859385e-39, PT ;  /* 0x001000000000780b */ /* 0x000fda0003f04200 */
[----:B------:R-:W-:Y:S05]  /*0430*/  @P0 BRA P1, `(.L_x_13) ;  /* 0x0000000000080947 */ /* 0x000fea0000800000 */
[----:B------:R-:W-:-:S07]  /*0440*/  MOV R0, 0x460 ;  /* 0x0000046000007802 */ /* 0x000fce0000000f00 */
[----:B------:R-:W-:Y:S05]  /*0450*/  CALL.REL.NOINC `($__internal_1_$__cuda_sm20_div_rn_f64_full) ;  /* 0x0000001c00187944 */ /* 0x000fea0003c00000 */
.L_x_13:
[----:B------:R-:W-:Y:S05]  /*0460*/  BSYNC.RECONVERGENT B0 ;  /* 0x0000000000007941 */ /* 0x000fea0003800200 */
.L_x_12:
[----:B------:R-:W0:Y:S01]  /*0470*/  LDCU.U8 UR9, c[0x3][0x52] ;  /* 0x00c00a40ff0977ac */ /* 0x000e220008000000 */
[----:B------:R-:W1:Y:S01]  /*0480*/  LDC.64 R6, c[0x0][0x388] ;  /* 0x0000e200ff067b82 */ /* 0x000e620000000a00 */
[----:B------:R-:W-:Y:S01]  /*0490*/  DADD R24, R20, R24 ;  /* 0x0000000014187229 */ /* 0x000fe20000000018 */
[----:B------:R-:W2:Y:S06]  /*04a0*/  LDCU.U8 UR8, c[0x3][0x49] ;  /* 0x00c00920ff0877ac */ /* 0x000eac0008000000 */
[----:B------:R-:W3:Y:S08]  /*04b0*/  LDC.64 R12, c[0x0][0x398] ;  /* 0x0000e600ff0c7b82 */ /* 0x000ef00000000a00 */
[----:B------:R-:W4:Y:S01]  /*04c0*/  LDC.64 R20, c[0x0][0x380] ;  /* 0x0000e000ff147b82 */ /* 0x000f220000000a00 */
[----:B0-----:R-:W-:-:S02]  /*04d0*/  UPRMT UR5, UR9, 0x8880, URZ ;  /* 0x0000888009057896 */ /* 0x001fc400080000ff */
[----:B--2---:R-:W-:-:S04]  /*04e0*/  UPRMT UR4, UR8, 0x8880, URZ ;  /* 0x0000888008047896 */ /* 0x004fc800080000ff */
[----:B------:R-:W-:Y:S01]  /*04f0*/  IADD3 R9, PT, PT, R3, -UR5, RZ ;  /* 0x8000000503097c10 */ /* 0x000fe2000fffe0ff */
[----:B-1----:R-:W-:-:S04]  /*0500*/  IMAD.WIDE.U32 R10, R10, 0x8, R6 ;  /* 0x000000080a0a7825 */ /* 0x002fc800078e0006 */
[----:B------:R-:W-:Y:S01]  /*0510*/  VIADD R0, R2, -UR4 ;  /* 0x8000000402007c36 */ /* 0x000fe20008000000 */
[----:B------:R0:W-:Y:S03]  /*0520*/  STG.E.64 desc[UR6][R10.64], R24 ;  /* 0x000000180a007986 */ /* 0x0001e6000c101b06 */
[----:B------:R-:W-:Y:S02]  /*0530*/  IMAD R17, R0, 0x82, R9 ;  /* 0x0000008200117824 */ /* 0x000fe400078e0209 */
[----:B------:R-:W1:Y:S02]  /*0540*/  LDC.64 R8, c[0x0][0x390] ;  /* 0x0000e400ff087b82 */ /* 0x000e640000000a00 */
[----:B---3--:R-:W-:-:S06]  /*0550*/  IMAD.WIDE.U32 R12, R17, 0x10, R12 ;  /* 0x00000010110c7825 */ /* 0x008fcc00078e000c */
[----:B------:R-:W2:Y:S01]  /*0560*/  LDG.E.128 R12, desc[UR6][R12.64] ;  /* 0x000000060c0c7981 */ /* 0x000ea2000c1e1d00 */
[----:B-1----:R-:W-:-:S04]  /*0570*/  IMAD.WIDE.U32 R8, R17, 0x8, R8 ;  /* 0x0000000811087825 */ /* 0x002fc800078e0008 */
[----:B------:R-:W-:Y:S02]  /*0580*/  VIADD R17, R17, 0x4204 ;  /* 0x0000420411117836 */ /* 0x000fe40000000000 */
[----:B------:R-:W3:Y:S02]  /*0590*/  LDG.E.64 R8, desc[UR6][R8.64] ;  /* 0x0000000608087981 */ /* 0x000ee4000c1e1b00 */
[----:B----4-:R-:W-:-:S06]  /*05a0*/  IMAD.WIDE.U32 R20, R17, 0x8, R20 ;  /* 0x0000000811147825 */ /* 0x010fcc00078e0014 */
[----:B------:R-:W4:Y:S01]  /*05b0*/  LDG.E.64 R20, desc[UR6][R20.64] ;  /* 0x0000000614147981 */ /* 0x000f22000c1e1b00 */
[----:B------:R-:W-:Y:S01]  /*05c0*/  UPRMT UR5, UR5, 0x7710, URZ ;  /* 0x0000771005057896 */ /* 0x000fe200080000ff */
[----:B------:R-:W1:Y:S01]  /*05d0*/  MUFU.RCP64H R17, 0.53839969635009765625 ;  /* 0x3fe13a9200117908 */ /* 0x000e620000001800 */
[----:B------:R-:W-:Y:S01]  /*05e0*/  UPRMT UR4, UR4, 0x7710, URZ ;  /* 0x0000771004047896 */ /* 0x000fe200080000ff */
[----:B------:R-:W-:Y:S01]  /*05f0*/  MOV R16, 0x1 ;  /* 0x0000000100107802 */ /* 0x000fe20000000f00 */
[----:B0-----:R-:W-:Y:S01]  /*0600*/  IMAD.MOV.U32 R24, RZ, RZ, 0x0 ;  /* 0x00000000ff187424 */ /* 0x001fe200078e00ff */
[----:B------:R-:W-:Y:S01]  /*0610*/  BSSY.RECONVERGENT B0, `(.L_x_14) ;  /* 0x000001f000007945 */ /* 0x000fe20003800200 */
[----:B------:R-:W-:-:S03]  /*0620*/  IMAD.MOV.U32 R25, RZ, RZ, 0x40080000 ;  /* 0x40080000ff197424 */ /* 0x000fc600078e00ff */
[----:B------:R-:W2:Y:S08]  /*0630*/  I2F.F64.S16 R6, UR5 ;  /* 0x0000000500067d12 */ /* 0x000eb00008101c00 */
[----:B------:R-:W0:Y:S01]  /*0640*/  I2F.F64.S16 R18, UR4 ;  /* 0x0000000400127d12 */ /* 0x000e220008101c00 */
[----:B------:R-:W3:Y:S01]  /*0650*/  LDCU.64 UR4, c[0x3][0x8] ;  /* 0x00c00100ff0477ac */ /* 0x000ee20008000a00 */
[C---:B--2---:R-:W-:Y:S01]  /*0660*/  DMUL R22, R14.reuse, R6 ;  /* 0x000000060e167228 */ /* 0x044fe20000000000 */
[----:B------:R-:W-:Y:S01]  /*0670*/  IMAD.MOV.U32 R6, RZ, RZ, -0x5cfaacda ;  /* 0xa3055326ff067424 */ /* 0x000fe200078e00ff */
[----:B------:R-:W-:Y:S01]  /*0680*/  MOV R7, 0x3fe13a92 ;  /* 0x3fe13a9200077802 */ /* 0x000fe20000000f00 */
[----:B------:R-:W-:-:S05]  /*0690*/  DMUL R26, R14, R14 ;  /* 0x0000000e0e1a7228 */ /* 0x000fca0000000000 */
[----:B0-----:R-:W-:Y:S02]  /*06a0*/  DFMA R18, R12, R18, R22 ;  /* 0x000000120c12722b */ /* 0x001fe40000000016 */
[----:B-1----:R-:W-:Y:S02]  /*06b0*/  DFMA R22, R16, -R6, 1 ;  /* 0x3ff000001016742b */ /* 0x002fe40000000806 */
[----:B------:R-:W-:-:S04]  /*06c0*/  DFMA R26, R12, R12, R26 ;  /* 0x0000000c0c1a722b */ /* 0x000fc8000000001a */
[C---:B------:R-:W-:Y:S02]  /*06d0*/  DFMA R14, R18.reuse, R24, 1 ;  /* 0x3ff00000120e742b */ /* 0x040fe40000000018 */
[----:B------:R-:W-:Y:S02]  /*06e0*/  DMUL R24, R18, 4.5 ;  /* 0x4012000012187828 */ /* 0x000fe40000000000 */
[----:B------:R-:W-:Y:S02]  /*06f0*/  DFMA R22, R22, R22, R22 ;  /* 0x000000161616722b */ /* 0x000fe40000000016 */
[----:B---3--:R-:W-:-:S04]  /*0700*/  DMUL R8, R8, UR4 ;  /* 0x0000000408087c28 */ /* 0x008fc80008000000 */
[----:B------:R-:W-:Y:S02]  /*0710*/  DFMA R14, R18, R24, R14 ;  /* 0x00000018120e722b */ /* 0x000fe4000000000e */
[----:B------:R-:W-:-:S06]  /*0720*/  DFMA R22, R16, R22, R16 ;  /* 0x000000161016722b */ /* 0x000fcc0000000010 */
[----:B------:R-:W-:Y:S02]  /*0730*/  DFMA R14, R26, -1.5, R14 ;  /* 0xbff800001a0e782b */ /* 0x000fe4000000000e */
[----:B------:R-:W-:-:S06]  /*0740*/  DFMA R12, R22, -R6, 1 ;  /* 0x3ff00000160c742b */ /* 0x000fcc0000000806 */
[----:B----4-:R-:W-:Y:S02]  /*0750*/  DFMA R16, R8, R14, -R20 ;  /* 0x0000000e0810722b */ /* 0x010fe40000000814 */
[----:B------:R-:W-:-:S08]  /*0760*/  DFMA R12, R22, R12, R22 ;  /* 0x0000000c160c722b */ /* 0x000fd00000000016 */
[----:B------:R-:W-:Y:S01]  /*0770*/  DMUL R24, R12, R16 ;  /* 0x000000100c187228 */ /* 0x000fe20000000000 */
[----:B------:R-:W-:-:S07]  /*0780*/  FSETP.GEU.AND P1, PT, |R17|, 6.5827683646048100446e-37, PT ;  /* 0x036000001100780b */ /* 0x000fce0003f2e200 */
[----:B------:R-:W-:-:S08]  /*0790*/  DFMA R6, R24, -R6, R16 ;  /* 0x800000061806722b */ /* 0x000fd00000000010 */
[----:B------:R-:W-:-:S10]  /*07a0*/  DFMA R24, R12, R6, R24 ;  /* 0x000000060c18722b */ /* 0x000fd40000000018 */
[----:B------:R-:W-:-:S05]  /*07b0*/  FFMA R0, RZ, 1.7595999240875244141, R25 ;  /* 0x3fe13a92ff007823 */ /* 0x000fca0000000019 */
[----:B------:R-:W-:-:S13]  /*07c0*/  FSETP.GT.AND P0, PT, |R0|, 1.469367938527859385e-39, PT ;  /* 0x001000000000780b */ /* 0x000fda0003f04200 */
[----:B------:R-:W-:Y:S05]  /*07d0*/  @P0 BRA P1, `(.L_x_15) ;  /* 0x0000000000080947 */ /* 0x000fea0000800000 */
[----:B------:R-:W-:-:S07]  /*07e0*/  MOV R0, 0x800 ;  /* 0x0000080000007802 */ /* 0x000fce0000000f00 */
[----:B------:R-:W-:Y:S05]  /*07f0*/  CALL.REL.NOINC `($__internal_1_$__cuda_sm20_div_rn_f64_full) ;  /* 0x0000001800307944 */ /* 0x000fea0003c00000 */
.L_x_15:
[----:B------:R-:W-:Y:S05]  /*0800*/  BSYNC.RECONVERGENT B0 ;  /* 0x0000000000007941 */ /* 0x000fea0003800200 */
.L_x_14:
[----:B------:R-:W0:Y:S01]  /*0810*/  LDCU.U8 UR8, c[0x3][0x4a] ;  /* 0x00c00940ff0877ac */ /* 0x000e220008000000 */
[----:B------:R-:W1:Y:S01]  /*0820*/  LDC.64 R12, c[0x0][0x398] ;  /* 0x0000e600ff0c7b82 */ /* 0x000e620000000a00 */
[----:B------:R-:W-:Y:S01]  /*0830*/  DADD R24, R20, R24 ;  /* 0x0000000014187229 */ /* 0x000fe20000000018 */
[----:B------:R-:W2:Y:S06]  /*0840*/  LDCU.U8 UR9, c[0x3][0x53] ;  /* 0x00c00a60ff0977ac */ /* 0x000eac0008000000 */
[----:B------:R3:W-:Y:S01]  /*0850*/  STG.E.64 desc[UR6][R10.64+0x21020], R24 ;  /* 0x021020180a007986 */ /* 0x0007e2000c101b06 */
[----:B------:R-:W4:Y:S01]  /*0860*/  LDC.64 R8, c[0x0][0x390] ;  /* 0x0000e400ff087b82 */ /* 0x000f220000000a00 */
[----:B0-----:R-:W-:-:S07]  /*0870*/  UPRMT UR4, UR8, 0x8880, URZ ;  /* 0x0000888008047896 */ /* 0x001fce00080000ff */
[----:B------:R-:W0:Y:S01]  /*0880*/  LDC.64 R20, c[0x0][0x380] ;  /* 0x0000e000ff147b82 */ /* 0x000e220000000a00 */
[----:B--2---:R-:W-:Y:S01]  /*0890*/  UPRMT UR5, UR9, 0x8880, URZ ;  /* 0x0000888009057896 */ /* 0x004fe200080000ff */
[----:B------:R-:W-:-:S05]  /*08a0*/  VIADD R0, R2, -UR4 ;  /* 0x8000000402007c36 */ /* 0x000fca0008000000 */
[----:B------:R-:W-:-:S04]  /*08b0*/  VIADD R7, R3, -UR5 ;  /* 0x8000000503077c36 */ /* 0x000fc80008000000 */
[----:B------:R-:W-:-:S04]  /*08c0*/  IMAD R7, R0, 0x82, R7 ;  /* 0x0000008200077824 */ /* 0x000fc800078e0207 */
[----:B-1----:R-:W-:-:S06]  /*08d0*/  IMAD.WIDE.U32 R12, R7, 0x10, R12 ;  /* 0x00000010070c7825 */ /* 0x002fcc00078e000c */
[----:B------:R-:W2:Y:S01]  /*08e0*/  LDG.E.128 R12, desc[UR6][R12.64] ;  /* 0x000000060c0c7981 */ /* 0x000ea2000c1e1d00 */
[C---:B----4-:R-:W-:Y:S01]  /*08f0*/  IMAD.WIDE.U32 R8, R7.reuse, 0x8, R8 ;  /* 0x0000000807087825 */ /* 0x050fe200078e0008 */
[----:B------:R-:W-:-:S05]  /*0900*/  IADD3 R7, PT, PT, R7, 0x8408, RZ ;  /* 0x0000840807077810 */ /* 0x000fca0007ffe0ff */
[----:B------:R-:W4:Y:S01]  /*0910*/  LDG.E.64 R8, desc[UR6][R8.64] ;  /* 0x0000000608087981 */ /* 0x000f22000c1e1b00 */
[----:B0-----:R-:W-:-:S06]  /*0920*/  IMAD.WIDE.U32 R20, R7, 0x8, R20 ;  /* 0x0000000807147825 */ /* 0x001fcc00078e0014 */
[----:B------:R-:W5:Y:S01]  /*0930*/  LDG.E.64 R20, desc[UR6][R20.64] ;  /* 0x0000000614147981 */ /* 0x000f62000c1e1b00 */
[----:B------:R-:W-:Y:S01]  /*0940*/  UPRMT UR5, UR5, 0x7710, URZ ;  /* 0x0000771005057896 */ /* 0x000fe200080000ff */
[----:B------:R-:W0:Y:S01]  /*0950*/  MUFU.RCP64H R17, 0.53839969635009765625 ;  /* 0x3fe13a9200117908 */ /* 0x000e220000001800 */
[----:B------:R-:W-:Y:S01]  /*0960*/  UPRMT UR4, UR4, 0x7710, URZ ;  /* 0x0000771004047896 */ /* 0x000fe200080000ff */
[----:B------:R-:W-:Y:S01]  /*0970*/  IMAD.MOV.U32 R16, RZ, RZ, 0x1 ;  /* 0x00000001ff107424 */ /* 0x000fe200078e00ff */
[----:B---3--:R-:W-:Y:S01]  /*0980*/  MOV R24, 0x0 ;  /* 0x0000000000187802 */ /* 0x008fe20000000f00 */
[----:B------:R-:W-:Y:S01]  /*0990*/  IMAD.MOV.U32 R25, RZ, RZ, 0x40080000 ;  /* 0x40080000ff197424 */ /* 0x000fe200078e00ff */
[----:B------:R-:W-:Y:S03]  /*09a0*/  BSSY.RECONVERGENT B0, `(.L_x_16) ;  /* 0x000001e000007945 */ /* 0x000fe60003800200 */
[----:B------:R-:W2:Y:S08]  /*09b0*/  I2F.F64.S16 R6, UR5 ;  /* 0x0000000500067d12 */ /* 0x000eb00008101c00 */
[----:B------:R-:W1:Y:S01]  /*09c0*/  I2F.F64.S16 R18, UR4 ;  /* 0x0000000400127d12 */ /* 0x000e620008101c00 */
[----:B------:R-:W4:Y:S01]  /*09d0*/  LDCU.64 UR4, c[0x3][0x10] ;  /* 0x00c00200ff0477ac */ /* 0x000f220008000a00 */
[C---:B--2---:R-:W-:Y:S01]  /*09e0*/  DMUL R22, R14.reuse, R6 ;  /* 0x000000060e167228 */ /* 0x044fe20000000000 */
[----:B------:R-:W-:Y:S01]  /*09f0*/  IMAD.MOV.U32 R6, RZ, RZ, -0x5cfaacda ;  /* 0xa3055326ff067424 */ /* 0x000fe200078e00ff */
[----:B------:R-:W-:Y:S01]  /*0a00*/  DMUL R26, R14, R14 ;  /* 0x0000000e0e1a7228 */ /* 0x000fe20000000000 */
[----:B------:R-:W-:Y:S01]  /*0a10*/  IMAD.MOV.U32 R7, RZ, RZ, 0x3fe13a92 ;  /* 0x3fe13a92ff077424 */ /* 0x000fe200078e00ff */
[----:B----4-:R-:W-:-:S04]  /*0a20*/  DMUL R8, R8, UR4 ;  /* 0x0000000408087c28 */ /* 0x010fc80008000000 */
[----:B-1----:R-:W-:Y:S02]  /*0a30*/  DFMA R18, R12, R18, R22 ;  /* 0x000000120c12722b */ /* 0x002fe40000000016 */
[----:B0-----:R-:W-:Y:S02]  /*0a40*/  DFMA R22, R16, -R6, 1 ;  /* 0x3ff000001016742b */ /* 0x001fe40000000806 */
[----:B------:R-:W-:-:S04]  /*0a50*/  DFMA R26, R12, R12, R26 ;  /* 0x0000000c0c1a722b */ /* 0x000fc8000000001a */
[C---:B------:R-:W-:Y:S02]  /*0a60*/  DFMA R14, R18.reuse, R24, 1 ;  /* 0x3ff00000120e742b */ /* 0x040fe40000000018 */
[----:B------:R-:W-:Y:S02]  /*0a70*/  DMUL R24, R18, 4.5 ;  /* 0x4012000012187828 */ /* 0x000fe40000000000 */
[----:B------:R-:W-:-:S06]  /*0a80*/  DFMA R22, R22, R22, R22 ;  /* 0x000000161616722b */ /* 0x000fcc0000000016 */
[----:B------:R-:W-:Y:S02]  /*0a90*/  DFMA R14, R18, R24, R14 ;  /* 0x00000018120e722b */ /* 0x000fe4000000000e */
[----:B------:R-:W-:-:S06]  /*0aa0*/  DFMA R22, R16, R22, R16 ;  /* 0x000000161016722b */ /* 0x000fcc0000000010 */
[----:B------:R-:W-:Y:S02]  /*0ab0*/  DFMA R14, R26, -1.5, R14 ;  /* 0xbff800001a0e782b */ /* 0x000fe4000000000e */
[----:B------:R-:W-:-:S06]  /*0ac0*/  DFMA R12, R22, -R6, 1 ;  /* 0x3ff00000160c742b */ /* 0x000fcc0000000806 */
[----:B-----5:R-:W-:Y:S02]  /*0ad0*/  DFMA R16, R8, R14, -R20 ;  /* 0x0000000e0810722b */ /* 0x020fe40000000814 */
        /* <DEDUP_REMOVED lines=10> */
.L_x_17:
[----:B------:R-:W-:Y:S05]  /*0b80*/  BSYNC.RECONVERGENT B0 ;  /* 0x0000000000007941 */ /* 0x000fea0003800200 */
.L_x_16:
        /* <DEDUP_REMOVED lines=9> */
[----:B------:R-:W-:-:S05]  /*0c20*/  IADD3 R0, PT, PT, R2, -UR4, RZ ;  /* 0x8000000402007c10 */ /* 0x000fca000fffe0ff */
[----:B------:R-:W-:-:S04]  /*0c30*/  VIADD R7, R3, -UR5 ;  /* 0x8000000503077c36 */ /* 0x000fc80008000000 */
[----:B------:R-:W-:-:S04]  /*0c40*/  IMAD R7, R0, 0x82, R7 ;  /* 0x0000008200077824 */ /* 0x000fc800078e0207 */
[----:B-1----:R-:W-:-:S06]  /*0c50*/  IMAD.WIDE.U32 R12, R7, 0x10, R12 ;  /* 0x00000010070c7825 */ /* 0x002fcc00078e000c */
[----:B------:R-:W2:Y:S01]  /*0c60*/  LDG.E.128 R12, desc[UR6][R12.64] ;  /* 0x000000060c0c7981 */ /* 0x000ea2000c1e1d00 */
[----:B----4-:R-:W-:-:S04]  /*0c70*/  IMAD.WIDE.U32 R8, R7, 0x8, R8 ;  /* 0x0000000807087825 */ /* 0x010fc800078e0008 */
[----:B------:R-:W-:Y:S02]  /*0c80*/  VIADD R7, R7, 0xc60c ;  /* 0x0000c60c07077836 */ /* 0x000fe40000000000 */
[----:B------:R-:W4:Y:S02]  /*0c90*/  LDG.E.64 R8, desc[UR6][R8.64] ;  /* 0x0000000608087981 */ /* 0x000f24000c1e1b00 */
        /* <DEDUP_REMOVED lines=13> */
[----:B------:R-:W-:Y:S01]  /*0d70*/  MOV R6, 0xa3055326 ;  /* 0xa305532600067802 */ /* 0x000fe20000000f00 */
[----:B------:R-:W-:Y:S01]  /*0d80*/  IMAD.MOV.U32 R7, RZ, RZ, 0x3fe13a92 ;  /* 0x3fe13a92ff077424 */ /* 0x000fe200078e00ff */
[----:B------:R-:W-:-:S02]  /*0d90*/  DMUL R26, R14, R14 ;  /* 0x0000000e0e1a7228 */ /* 0x000fc40000000000 */
[----:B----4-:R-:W-:-:S03]  /*0da0*/  DMUL R8, R8, UR4 ;  /* 0x0000000408087c28 */ /* 0x010fc60008000000 */
        /* <DEDUP_REMOVED lines=21> */
.L_x_19:
[----:B------:R-:W-:Y:S05]  /*0f00*/  BSYNC.RECONVERGENT B0 ;  /* 0x0000000000007941 */ /* 0x000fea0003800200 */
.L_x_18:
        /* <DEDUP_REMOVED lines=22> */
[----:B------:R-:W-:Y:S01]  /*1070*/  MOV R16, 0x1 ;  /* 0x0000000100107802 */ /* 0x000fe20000000f00 */
[----:B---3--:R-:W-:Y:S01]  /*1080*/  IMAD.MOV.U32 R24, RZ, RZ, 0x0 ;  /* 0x00000000ff187424 */ /* 0x008fe200078e00ff */
[----:B------:R-:W-:Y:S01]  /*1090*/  BSSY.RECONVERGENT B0, `(.L_x_20) ;  /* 0x000001f000007945 */ /* 0x000fe20003800200 */
[----:B------:R-:W-:-:S03]  /*10a0*/  IMAD.MOV.U32 R25, RZ, RZ, 0x40080000 ;  /* 0x40080000ff197424 */ /* 0x000fc600078e00ff */
[----:B------:R-:W2:Y:S08]  /*10b0*/  I2F.F64.S16 R6, UR5 ;  /* 0x0000000500067d12 */ /* 0x000eb00008101c00 */
[----:B------:R-:W1:Y:S01]  /*10c0*/  I2F.F64.S16 R18, UR4 ;  /* 0x0000000400127d12 */ /* 0x000e620008101c00 */
[----:B------:R-:W4:Y:S01]  /*10d0*/  LDCU.64 UR4, c[0x3][0x20] ;  /* 0x00c00400ff0477ac */ /* 0x000f220008000a00 */
[C---:B--2---:R-:W-:Y:S01]  /*10e0*/  DMUL R22, R14.reuse, R6 ;  /* 0x000000060e167228 */ /* 0x044fe20000000000 */
[----:B------:R-:W-:Y:S01]  /*10f0*/  IMAD.MOV.U32 R6, RZ, RZ, -0x5cfaacda ;  /* 0xa3055326ff067424 */ /* 0x000fe200078e00ff */
[----:B------:R-:W-:Y:S01]  /*1100*/  MOV R7, 0x3fe13a92 ;  /* 0x3fe13a9200077802 */ /* 0x000fe20000000f00 */
        /* <DEDUP_REMOVED lines=23> */
.L_x_21:
[----:B------:R-:W-:Y:S05]  /*1280*/  BSYNC.RECONVERGENT B0 ;  /* 0x0000000000007941 */ /* 0x000fea0003800200 */
.L_x_20:
        /* <DEDUP_REMOVED lines=55> */
.L_x_23:
[----:B------:R-:W-:Y:S05]  /*1600*/  BSYNC.RECONVERGENT B0 ;  /* 0x0000000000007941 */ /* 0x000fea0003800200 */
.L_x_22:
        /* <DEDUP_REMOVED lines=55> */
.L_x_25:
[----:B------:R-:W-:Y:S05]  /*1980*/  BSYNC.RECONVERGENT B0 ;  /* 0x0000000000007941 */ /* 0x000fea0003800200 */
.L_x_24:
        /* <DEDUP_REMOVED lines=55> */
.L_x_27:
[----:B------:R-:W-:Y:S05]  /*1d00*/  BSYNC.RECONVERGENT B0 ;  /* 0x0000000000007941 */ /* 0x000fea0003800200 */
.L_x_26:
[----:B------:R-:W0:Y:S01]  /*1d10*/  LDCU.U8 UR8, c[0x3][0x50] ;  /* 0x00c00a00ff0877ac */ /* 0x000e220008000000 */
[----:B------:R-:W1:Y:S01]  /*1d20*/  LDC.64 R12, c[0x0][0x398] ;  /* 0x0000e600ff0c7b82 */ /* 0x000e620000000a00 */
[----:B------:R-:W-:Y:S01]  /*1d30*/  DADD R20, R20, R24 ;  /* 0x0000000014147229 */ /* 0x000fe20000000018 */
[----:B------:R-:W2:Y:S06]  /*1d40*/  LDCU.U8 UR9, c[0x3][0x59] ;  /* 0x00c00b20ff0977ac */ /* 0x000eac0008000000 */
[----:B------:R3:W-:Y:S01]  /*1d50*/  STG.E.64 desc[UR6][R10.64+0xe70e0], R20 ;  /* 0x0e70e0140a007986 */ /* 0x0007e2000c101b06 */
[----:B------:R-:W4:Y:S01]  /*1d60*/  LDC.64 R6, c[0x0][0x390] ;  /* 0x0000e400ff067b82 */ /* 0x000f220000000a00 */
[----:B0-----:R-:W-:-:S02]  /*1d70*/  UPRMT UR4, UR8, 0x8880, URZ ;  /* 0x0000888008047896 */ /* 0x001fc400080000ff */
[----:B--2---:R-:W-:-:S04]  /*1d80*/  UPRMT UR5, UR9, 0x8880, URZ ;  /* 0x0000888009057896 */ /* 0x004fc800080000ff */
[----:B------:R-:W-:Y:S02]  /*1d90*/  IADD3 R2, PT, PT, R2, -UR4, RZ ;  /* 0x8000000402027c10 */ /* 0x000fe4000fffe0ff */
[----:B------:R-:W-:-:S04]  /*1da0*/  VIADD R3, R3, -UR5 ;  /* 0x8000000503037c36 */ /* 0x000fc80008000000 */
[----:B------:R-:W-:Y:S02]  /*1db0*/  IMAD R9, R2, 0x82, R3 ;  /* 0x0000008202097824 */ /* 0x000fe400078e0203 */
[----:B------:R-:W0:Y:S02]  /*1dc0*/  LDC.64 R2, c[0x0][0x380] ;  /* 0x0000e000ff027b82 */ /* 0x000e240000000a00 */
[----:B-1----:R-:W-:-:S06]  /*1dd0*/  IMAD.WIDE.U32 R12, R9, 0x10, R12 ;  /* 0x00000010090c7825 */ /* 0x002fcc00078e000c */
[----:B------:R-:W3:Y:S01]  /*1de0*/  LDG.E.128 R12, desc[UR6][R12.64] ;  /* 0x000000060c0c7981 */ /* 0x000ee2000c1e1d00 */
[C---:B----4-:R-:W-:Y:S01]  /*1df0*/  IMAD.WIDE.U32 R6, R9.reuse, 0x8, R6 ;  /* 0x0000000809067825 */ /* 0x050fe200078e0006 */
[----:B------:R-:W-:-:S05]  /*1e00*/  IADD3 R9, PT, PT, R9, 0x21020, RZ ;  /* 0x0002102009097810 */ /* 0x000fca0007ffe0ff */
[----:B------:R-:W2:Y:S01]  /*1e10*/  LDG.E.64 R6, desc[UR6][R6.64] ;  /* 0x0000000606067981 */ /* 0x000ea2000c1e1b00 */
[----:B0-----:R-:W-:-:S06]  /*1e20*/  IMAD.WIDE.U32 R2, R9, 0x8, R2 ;  /* 0x0000000809027825 */ /* 0x001fcc00078e0002 */
[----:B------:R-:W4:Y:S01]  /*1e30*/  LDG.E.64 R2, desc[UR6][R2.64] ;  /* 0x0000000602027981 */ /* 0x000f22000c1e1b00 */
[----:B------:R-:W-:Y:S01]  /*1e40*/  UPRMT UR5, UR5, 0x7710, URZ ;  /* 0x0000771005057896 */ /* 0x000fe200080000ff */
[----:B------:R-:W0:Y:S01]  /*1e50*/  MUFU.RCP64H R17, 0.53839969635009765625 ;  /* 0x3fe13a9200117908 */ /* 0x000e220000001800 */
[----:B------:R-:W-:Y:S01]  /*1e60*/  UPRMT UR4, UR4, 0x7710, URZ ;  /* 0x0000771004047896 */ /* 0x000fe200080000ff */
[----:B------:R-:W-:Y:S01]  /*1e70*/  IMAD.MOV.U32 R16, RZ, RZ, 0x1 ;  /* 0x00000001ff107424 */ /* 0x000fe200078e00ff */
[----:B------:R-:W-:Y:S05]  /*1e80*/  BSSY.RECONVERGENT B0, `(.L_x_28) ;  /* 0x0000020000007945 */ /* 0x000fea0003800200 */
[----:B------:R-:W3:Y:S08]  /*1e90*/  I2F.F64.S16 R8, UR5 ;  /* 0x0000000500087d12 */ /* 0x000ef00008101c00 */
[----:B------:R-:W1:Y:S01]  /*1ea0*/  I2F.F64.S16 R18, UR4 ;  /* 0x0000000400127d12 */ /* 0x000e620008101c00 */
[----:B------:R-:W2:Y:S01]  /*1eb0*/  LDCU.64 UR4, c[0x3][0x40] ;  /* 0x00c00800ff0477ac */ /* 0x000ea20008000a00 */
[C---:B---3--:R-:W-:Y:S01]  /*1ec0*/  DMUL R20, R14.reuse, R8 ;  /* 0x000000080e147228 */ /* 0x048fe20000000000 */
[----:B------:R-:W-:Y:S01]  /*1ed0*/  IMAD.MOV.U32 R8, RZ, RZ, -0x5cfaacda ;  /* 0xa3055326ff087424 */ /* 0x000fe200078e00ff */
[----:B------:R-:W-:Y:S01]  /*1ee0*/  MOV R9, 0x3fe13a92 ;  /* 0x3fe13a9200097802 */ /* 0x000fe20000000f00 */
[----:B------:R-:W-:-:S02]  /*1ef0*/  DMUL R14, R14, R14 ;  /* 0x0000000e0e0e7228 */ /* 0x000fc40000000000 */
[----:B--2---:R-:W-:-:S03]  /*1f00*/  DMUL R6, R6, UR4 ;  /* 0x0000000406067c28 */ /* 0x004fc60008000000 */
[----:B-1----:R-:W-:Y:S02]  /*1f10*/  DFMA R18, R12, R18, R20 ;  /* 0x000000120c12722b */ /* 0x002fe40000000014 */
[----:B0-----:R-:W-:Y:S01]  /*1f20*/  DFMA R24, R16, -R8, 1 ;  /* 0x3ff000001018742b */ /* 0x001fe20000000808 */
[----:B------:R-:W-:Y:S01]  /*1f30*/  IMAD.MOV.U32 R20, RZ, RZ, 0x0 ;  /* 0x00000000ff147424 */ /* 0x000fe200078e00ff */
[----:B------:R-:W-:Y:S01]  /*1f40*/  MOV R21, 0x40080000 ;  /* 0x4008000000157802 */ /* 0x000fe20000000f00 */
[----:B------:R-:W-:-:S03]  /*1f50*/  DFMA R14, R12, R12, R14 ;  /* 0x0000000c0c0e722b */ /* 0x000fc6000000000e */
[C---:B------:R-:W-:Y:S02]  /*1f60*/  DMUL R22, R18.reuse, 4.5 ;  /* 0x4012000012167828 */ /* 0x040fe40000000000 */
[----:B------:R-:W-:Y:S02]  /*1f70*/  DFMA R20, R18, R20, 1 ;  /* 0x3ff000001214742b */ /* 0x000fe40000000014 */
[----:B------:R-:W-:-:S06]  /*1f80*/  DFMA R24, R24, R24, R24 ;  /* 0x000000181818722b */ /* 0x000fcc0000000018 */
        /* <DEDUP_REMOVED lines=15> */
.L_x_29:
[----:B------:R-:W-:Y:S05]  /*2080*/  BSYNC.RECONVERGENT B0 ;  /* 0x0000000000007941 */ /* 0x000fea0003800200 */
.L_x_28:
[----:B------:R-:W-:-:S07]  /*2090*/  DADD R2, R2, R24 ;  /* 0x0000000002027229 */ /* 0x000fce0000000018 */
[----:B------:R-:W-:Y:S01]  /*20a0*/  STG.E.64 desc[UR6][R10.64+0x108100], R2 ;  /* 0x108100020a007986 */ /* 0x000fe2000c101b06 */
[----:B------:R-:W-:Y:S05]  /*20b0*/  EXIT ;  /* 0x000000000000794d */ /* 0x000fea0003800000 */
        .weak           $__internal_1_$__cuda_sm20_div_rn_f64_full
        .type           $__internal_1_$__cuda_sm20_div_rn_f64_full,@function
        .size           $__internal_1_$__cuda_sm20_div_rn_f64_full,(.L_x_39 - $__internal_1_$__cuda_sm20_div_rn_f64_full)
$__internal_1_$__cuda_sm20_div_rn_f64_full:
[C---:B------:R-:W-:Y:S01]  /*20c0*/  FSETP.GEU.AND P0, PT, |R5|.reuse, 1.469367938527859385e-39, PT ;  /* 0x001000000500780b */ /* 0x040fe20003f0e200 */
[----:B------:R-:W-:Y:S01]  /*20d0*/  IMAD.U32 R14, RZ, RZ, UR10 ;  /* 0x0000000aff0e7e24 */ /* 0x000fe2000f8e00ff */
[----:B------:R-:W-:Y:S01]  /*20e0*/  MOV R15, R5 ;  /* 0x00000005000f7202 */ /* 0x000fe20000000f00 */
[----:B------:R-:W-:Y:S01]  /*20f0*/  IMAD.MOV.U32 R24, RZ, RZ, 0x1 ;  /* 0x00000001ff187424 */ /* 0x000fe200078e00ff */
[----:B------:R-:W-:Y:S01]  /*2100*/  LOP3.LUT R4, R5, 0x800fffff, RZ, 0xc0, !PT ;  /* 0x800fffff05047812 */ /* 0x000fe200078ec0ff */
[----:B------:R-:W-:Y:S01]  /*2110*/  BSSY.RECONVERGENT B1, `(.L_x_30) ;  /* 0x0000054000017945 */ /* 0x000fe20003800200 */
[----:B------:R-:W-:Y:S02]  /*2120*/  MOV R12, UR10 ;  /* 0x0000000a000c7c02 */ /* 0x000fe40008000f00 */
[----:B------:R-:W-:Y:S02]  /*2130*/  LOP3.LUT R13, R4, 0x3ff00000, RZ, 0xfc, !PT ;  /* 0x3ff00000040d7812 */ /* 0x000fe400078efcff */
[----:B------:R-:W-:-:S02]  /*2140*/  FSETP.GEU.AND P2, PT, |R17|, 1.469367938527859385e-39, PT ;  /* 0x001000001100780b */ /* 0x000fc40003f4e200 */
[----:B------:R-:W-:Y:S01]  /*2150*/  LOP3.LUT R4, R17, 0x7ff00000, RZ, 0xc0, !PT ;  /* 0x7ff0000011047812 */ /* 0x000fe200078ec0ff */
[----:B------:R-:W-:Y:S01]  /*2160*/  @!P0 DMUL R12, R14, 8.98846567431157953865e+307 ;  /* 0x7fe000000e0c8828 */ /* 0x000fe20000000000 */
[----:B------:R-:W-:Y:S02]  /*2170*/  LOP3.LUT R8, R5, 0x7ff00000, RZ, 0xc0, !PT ;  /* 0x7ff0000005087812 */ /* 0x000fe400078ec0ff */
[----:B------:R-:W-:Y:S02]  /*2180*/  MOV R6, 0x1ca00000 ;  /* 0x1ca0000000067802 */ /* 0x000fe40000000f00 */
[----:B------:R-:W-:Y:S01]  /*2190*/  ISETP.GE.U32.AND P1, PT, R4, R8, PT ;  /* 0x000000080400720c */ /* 0x000fe20003f26070 */
[----:B------:R-:W0:Y:S04]  /*21a0*/  MUFU.RCP64H R25, R13 ;  /* 0x0000000d00197308 */ /* 0x000e280000001800 */
[----:B------:R-:W-:-:S02]  /*21b0*/  @!P2 LOP3.LUT R7, R15, 0x7ff00000, RZ, 0xc0, !PT ;  /* 0x7ff000000f07a812 */ /* 0x000fc400078ec0ff */
[----:B------:R-:W-:Y:S02]  /*21c0*/  @!P2 MOV R26, RZ ;  /* 0x000000ff001aa202 */ /* 0x000fe40000000f00 */
[----:B------:R-:W-:Y:S02]  /*21d0*/  @!P2 ISETP.GE.U32.AND P3, PT, R4, R7, PT ;  /* 0x000000070400a20c */ /* 0x000fe40003f66070 */
[----:B------:R-:W-:Y:S02]  /*21e0*/  @!P0 LOP3.LUT R8, R13, 0x7ff00000, RZ, 0xc0, !PT ;  /* 0x7ff000000d088812 */ /* 0x000fe400078ec0ff */
[----:B------:R-:W-:-:S04]  /*21f0*/  @!P2 SEL R7, R6, 0x63400000, !P3 ;  /* 0x634000000607a807 */ /* 0x000fc80005800000 */
[----:B------:R-:W-:Y:S01]  /*2200*/  @!P2 LOP3.LUT R7, R7, 0x80000000, R17, 0xf8, !PT ;  /* 0x800000000707a812 */ /* 0x000fe200078ef811 */
[----:B0-----:R-:W-:-:S03]  /*2210*/  DFMA R18, R24, -R12, 1 ;  /* 0x3ff000001812742b */ /* 0x001fc6000000080c */
[----:B------:R-:W-:Y:S01]  /*2220*/  @!P2 LOP3.LUT R27, R7, 0x100000, RZ, 0xfc, !PT ;  /* 0x00100000071ba812 */ /* 0x000fe200078efcff */
[----:B------:R-:W-:-:S04]  /*2230*/  IMAD.MOV.U32 R7, RZ, RZ, R4 ;  /* 0x000000ffff077224 */ /* 0x000fc800078e0004 */
        /* <DEDUP_REMOVED lines=9> */
[----:B------:R-:W-:Y:S01]  /*22d0*/  DMUL R22, R24, R18 ;  /* 0x0000001218167228 */ /* 0x000fe20000000000 */
[----:B------:R-:W-:-:S04]  /*22e0*/  IADD3 R9, PT, PT, R7, -0x1, RZ ;  /* 0xffffffff07097810 */ /* 0x000fc80007ffe0ff */
[----:B------:R-:W-:Y:S01]  /*22f0*/  ISETP.GT.U32.AND P0, PT, R9, 0x7feffffe, PT ;  /* 0x7feffffe0900780c */ /* 0x000fe20003f04070 */
[----:B------:R-:W-:Y:S02]  /*2300*/  VIADD R9, R8, 0xffffffff ;  /* 0xffffffff08097836 */ /* 0x000fe40000000000 */
[----:B------:R-:W-:-:S03]  /*2310*/  DFMA R26, R22, -R12, R18 ;  /* 0x8000000c161a722b */ /* 0x000fc60000000012 */
[----:B------:R-:W-:-:S05]  /*2320*/  ISETP.GT.U32.OR P0, PT, R9, 0x7feffffe, P0 ;  /* 0x7feffffe0900780c */ /* 0x000fca0000704470 */
[----:B------:R-:W-:-:S08]  /*2330*/  DFMA R22, R24, R26, R22 ;  /* 0x0000001a1816722b */ /* 0x000fd00000000016 */
[----:B------:R-:W-:Y:S05]  /*2340*/  @P0 BRA `(.L_x_31) ;  /* 0x00000000006c0947 */ /* 0x000fea0003800000 */
[----:B------:R-:W-:-:S04]  /*2350*/  LOP3.LUT R7, R15, 0x7ff00000, RZ, 0xc0, !PT ;  /* 0x7ff000000f077812 */ /* 0x000fc800078ec0ff */
[CC--:B------:R-:W-:Y:S02]  /*2360*/  VIADDMNMX R8, R4.reuse, -R7.reuse, 0xb9600000, !PT ;  /* 0xb960000004087446 */ /* 0x0c0fe40007800907 */
[----:B------:R-:W-:Y:S02]  /*2370*/  ISETP.GE.U32.AND P0, PT, R4, R7, PT ;  /* 0x000000070400720c */ /* 0x000fe40003f06070 */
[----:B------:R-:W-:Y:S02]  /*2380*/  VIMNMX R8, PT, PT, R8, 0x46a00000, PT ;  /* 0x46a0000008087848 */ /* 0x000fe40003fe0100 */
[----:B------:R-:W-:-:S04]  /*2390*/  SEL R7, R6, 0x63400000, !P0 ;  /* 0x6340000006077807 */ /* 0x000fc80004000000 */
[----:B------:R-:W-:Y:S02]  /*23a0*/  IADD3 R7, PT, PT, -R7, R8, RZ ;  /* 0x0000000807077210 */ /* 0x000fe40007ffe1ff */
[----:B------:R-:W-:-:S03]  /*23b0*/  MOV R8, RZ ;  /* 0x000000ff00087202 */ /* 0x000fc60000000f00 */
[----:B------:R-:W-:-:S06]  /*23c0*/  VIADD R9, R7, 0x7fe00000 ;  /* 0x7fe0000007097836 */ /* 0x000fcc0000000000 */
[----:B------:R-:W-:-:S10]  /*23d0*/  DMUL R24, R22, R8 ;  /* 0x0000000816187228 */ /* 0x000fd40000000000 */
[----:B------:R-:W-:-:S13]  /*23e0*/  FSETP.GTU.AND P0, PT, |R25|, 1.469367938527859385e-39, PT ;  /* 0x001000001900780b */ /* 0x000fda0003f0c200 */
[----:B------:R-:W-:Y:S05]  /*23f0*/  @P0 BRA `(.L_x_32) ;  /* 0x0000000000940947 */ /* 0x000fea0003800000 */
[----:B------:R-:W-:-:S06]  /*2400*/  DFMA R12, R22, -R12, R18 ;  /* 0x8000000c160c722b */ /* 0x000fcc0000000012 */
[----:B------:R-:W-:-:S04]  /*2410*/  IMAD.MOV.U32 R12, RZ, RZ, RZ ;  /* 0x000000ffff0c7224 */ /* 0x000fc800078e00ff */
[C---:B------:R-:W-:Y:S02]  /*2420*/  FSETP.NEU.AND P0, PT, R13.reuse, RZ, PT ;  /* 0x000000ff0d00720b */ /* 0x040fe40003f0d000 */
[----:B------:R-:W-:-:S04]  /*2430*/  LOP3.LUT R4, R13, 0x80000000, R15, 0x48, !PT ;  /* 0x800000000d047812 */ /* 0x000fc800078e480f */
[----:B------:R-:W-:-:S07]  /*2440*/  LOP3.LUT R13, R4, R9, RZ, 0xfc, !PT ;  /* 0x00000009040d7212 */ /* 0x000fce00078efcff */
[----:B------:R-:W-:Y:S05]  /*2450*/  @!P0 BRA `(.L_x_32) ;  /* 0x00000000007c8947 */ /* 0x000fea0003800000 */
[C---:B------:R-:W-:Y:S01]  /*2460*/  IADD3 R9, PT, PT, -R7.reuse, RZ, RZ ;  /* 0x000000ff07097210 */ /* 0x040fe20007ffe1ff */
[----:B------:R-:W-:Y:S01]  /*2470*/  IMAD.MOV.U32 R8, RZ, RZ, RZ ;  /* 0x000000ffff087224 */ /* 0x000fe200078e00ff */
[----:B------:R-:W-:-:S05]  /*2480*/  IADD3 R7, PT, PT, -R7, -0x43300000, RZ ;  /* 0xbcd0000007077810 */ /* 0x000fca0007ffe1ff */
[----:B------:R-:W-:Y:S02]  /*2490*/  DFMA R8, R24, -R8, R22 ;  /* 0x800000081808722b */ /* 0x000fe40000000016 */
[----:B------:R-:W-:-:S08]  /*24a0*/  DMUL.RP R22, R22, R12 ;  /* 0x0000000c16167228 */ /* 0x000fd00000008000 */
[----:B------:R-:W-:Y:S02]  /*24b0*/  FSETP.NEU.AND P0, PT, |R9|, R7, PT ;  /* 0x000000070900720b */ /* 0x000fe40003f0d200 */
[----:B------:R-:W-:Y:S02]  /*24c0*/  LOP3.LUT R7, R23, R4, RZ, 0x3c, !PT ;  /* 0x0000000417077212 */ /* 0x000fe400078e3cff */
[----:B------:R-:W-:Y:S02]  /*24d0*/  FSEL R24, R22, R24, !P0 ;  /* 0x0000001816187208 */ /* 0x000fe40004000000 */
[----:B------:R-:W-:Y:S01]  /*24e0*/  FSEL R25, R7, R25, !P0 ;  /* 0x0000001907197208 */ /* 0x000fe20004000000 */
[----:B------:R-:W-:Y:S06]  /*24f0*/  BRA `(.L_x_32) ;  /* 0x0000000000547947 */ /* 0x000fec0003800000 */
.L_x_31:
[----:B------:R-:W-:-:S14]  /*2500*/  DSETP.NAN.AND P0, PT, R16, R16, PT ;  /* 0x000000101000722a */ /* 0x000fdc0003f08000 */
[----:B------:R-:W-:Y:S05]  /*2510*/  @P0 BRA `(.L_x_33) ;  /* 0x0000000000440947 */ /* 0x000fea0003800000 */
[----:B------:R-:W-:-:S14]  /*2520*/  DSETP.NAN.AND P0, PT, R14, R14, PT ;  /* 0x0000000e0e00722a */ /* 0x000fdc0003f08000 */
[----:B------:R-:W-:Y:S05]  /*2530*/  @P0 BRA `(.L_x_34) ;  /* 0x0000000000300947 */ /* 0x000fea0003800000 */
[----:B------:R-:W-:Y:S01]  /*2540*/  ISETP.NE.AND P0, PT, R7, R8, PT ;  /* 0x000000080700720c */ /* 0x000fe20003f05270 */
[----:B------:R-:W-:Y:S01]  /*2550*/  IMAD.MOV.U32 R25, RZ, RZ, -0x80000 ;  /* 0xfff80000ff197424 */ /* 0x000fe200078e00ff */
[----:B------:R-:W-:-:S11]  /*2560*/  MOV R24, 0x0 ;  /* 0x0000000000187802 */ /* 0x000fd60000000f00 */
[----:B------:R-:W-:Y:S05]  /*2570*/  @!P0 BRA `(.L_x_32) ;  /* 0x0000000000348947 */ /* 0x000fea0003800000 */
[----:B------:R-:W-:Y:S02]  /*2580*/  ISETP.NE.AND P0, PT, R7, 0x7ff00000, PT ;  /* 0x7ff000000700780c */ /* 0x000fe40003f05270 */
[----:B------:R-:W-:Y:S02]  /*2590*/  LOP3.LUT R25, R17, 0x80000000, R15, 0x48, !PT ;  /* 0x8000000011197812 */ /* 0x000fe400078e480f */
[----:B------:R-:W-:-:S13]  /*25a0*/  ISETP.EQ.OR P0, PT, R8, RZ, !P0 ;  /* 0x000000ff0800720c */ /* 0x000fda0004702670 */
[----:B------:R-:W-:Y:S02]  /*25b0*/  @P0 LOP3.LUT R4, R25, 0x7ff00000, RZ, 0xfc, !PT ;  /* 0x7ff0000019040812 */ /* 0x000fe400078efcff */
[----:B------:R-:W-:Y:S01]  /*25c0*/  @!P0 MOV R24, RZ ;  /* 0x000000ff00188202 */ /* 0x000fe20000000f00 */
[----:B------:R-:W-:Y:S01]  /*25d0*/  @P0 IMAD.MOV.U32 R24, RZ, RZ, RZ ;  /* 0x000000ffff180224 */ /* 0x000fe200078e00ff */
[----:B------:R-:W-:Y:S01]  /*25e0*/  @P0 MOV R25, R4 ;  /* 0x0000000400190202 */ /* 0x000fe20000000f00 */
[----:B------:R-:W-:Y:S06]  /*25f0*/  BRA `(.L_x_32) ;  /* 0x0000000000147947 */ /* 0x000fec0003800000 */
.L_x_34:
[----:B------:R-:W-:Y:S01]  /*2600*/  LOP3.LUT R25, R15, 0x80000, RZ, 0xfc, !PT ;  /* 0x000800000f197812 */ /* 0x000fe200078efcff */
[----:B------:R-:W-:Y:S01]  /*2610*/  IMAD.MOV.U32 R24, RZ, RZ, R14 ;  /* 0x000000ffff187224 */ /* 0x000fe200078e000e */
[----:B------:R-:W-:Y:S06]  /*2620*/  BRA `(.L_x_32) ;  /* 0x0000000000087947 */ /* 0x000fec0003800000 */
.L_x_33:
[----:B------:R-:W-:Y:S02]  /*2630*/  LOP3.LUT R25, R17, 0x80000, RZ, 0xfc, !PT ;  /* 0x0008000011197812 */ /* 0x000fe400078efcff */
[----:B------:R-:W-:-:S07]  /*2640*/  MOV R24, R16 ;  /* 0x0000001000187202 */ /* 0x000fce0000000f00 */
.L_x_32:
[----:B------:R-:W-:Y:S05]  /*2650*/  BSYNC.RECONVERGENT B1 ;  /* 0x0000000000017941 */ /* 0x000fea0003800200 */
.L_x_30:
[----:B------:R-:W-:Y:S02]  /*2660*/  HFMA2 R7, -RZ, RZ, 0, 0 ;  /* 0x00000000ff077431 */ /* 0x000fe400000001ff */
[----:B------:R-:W-:-:S04]  /*2670*/  IMAD.MOV.U32 R6, RZ, RZ, R0 ;  /* 0x000000ffff067224 */ /* 0x000fc800078e0000 */
[----:B------:R-:W-:Y:S05]  /*2680*/  RET.REL.NODEC R6 `(_Z15collisionKernelPdS_S_P7double2) ;  /* 0xffffffd8065c7950 */ /* 0x000fea0003c3ffff */
.L_x_35:
        /* <DEDUP_REMOVED lines=15> */
.L_x_39:


//--------------------- .text._Z5init2PdS_P7double2 --------------------------
	.section	.text._Z5init2PdS_P7double2,"ax",@progbits
	.align	128
        .global         _Z5init2PdS_P7double2
        .type           _Z5init2PdS_P7double2,@function
        .size           _Z5init2PdS_P7double2,(.L_x_44 - _Z5init2PdS_P7double2)
        .other          _Z5init2PdS_P7double2,@"STO_CUDA_ENTRY STV_DEFAULT"
_Z5init2PdS_P7double2:
.text._Z5init2PdS_P7double2:
[----:B------:R-:W-:Y:S01]  /*0000*/  LDC R1, c[0x0][0x37c] ;  /* 0x0000df00ff017b82 */ /* 0x000fe20000000800 */
[----:B------:R-:W0:Y:S07]  /*0010*/  S2R R3, SR_TID.Y ;  /* 0x0000000000037919 */ /* 0x000e2e0000002200 */
[----:B------:R-:W0:Y:S01]  /*0020*/  S2UR UR4, SR_CTAID.Y ;  /* 0x00000000000479c3 */ /* 0x000e220000002600 */
[----:B------:R-:W1:Y:S07]  /*0030*/  S2R R5, SR_TID.X ;  /* 0x0000000000057919 */ /* 0x000e6e0000002100 */
[----:B------:R-:W0:Y:S08]  /*0040*/  LDC R0, c[0x0][0x364] ;  /* 0x0000d900ff007b82 */ /* 0x000e300000000800 */
[----:B------:R-:W1:Y:S08]  /*0050*/  S2UR UR5, SR_CTAID.X ;  /* 0x00000000000579c3 */ /* 0x000e700000002500 */
[----:B------:R-:W1:Y:S01]  /*0060*/  LDC R2, c[0x0][0x360] ;  /* 0x0000d800ff027b82 */ /* 0x000e620000000800 */
[----:B0-----:R-:W-:-:S02]  /*0070*/  IMAD R0, R0, UR4, R3 ;  /* 0x0000000400007c24 */ /* 0x001fc4000f8e0203 */
[----:B-1----:R-:W-:-:S05]  /*0080*/  IMAD R3, R2, UR5, R5 ;  /* 0x0000000502037c24 */ /* 0x002fca000f8e0205 */
[----:B------:R-:W-:-:S04]  /*0090*/  VIMNMX.U32 R2, PT, PT, R0, R3, !PT ;  /* 0x0000000300027248 */ /* 0x000fc80007fe0000 */
[----:B------:R-:W-:-:S13]  /*00a0*/  ISETP.GT.U32.AND P0, PT, R2, 0x81, PT ;  /* 0x000000810200780c */ /* 0x000fda0003f04070 */
[----:B------:R-:W-:Y:S05]  /*00b0*/  @P0 EXIT ;  /* 0x000000000000094d */ /* 0x000fea0003800000 */
[----:B------:R-:W0:Y:S01]  /*00c0*/  LDC.64 R10, c[0x0][0x390] ;  /* 0x0000e400ff0a7b82 */ /* 0x000e220000000a00 */
[----:B------:R-:W1:Y:S01]  /*00d0*/  LDCU.64 UR6, c[0x0][0x358] ;  /* 0x00006b00ff0677ac */ /* 0x000e620008000a00 */
[----:B------:R-:W-:-:S06]  /*00e0*/  IMAD R0, R0, 0x82, R3 ;  /* 0x0000008200007824 */ /* 0x000fcc00078e0203 */
[----:B------:R-:W2:Y:S01]  /*00f0*/  LDC.64 R8, c[0x0][0x388] ;  /* 0x0000e200ff087b82 */ /* 0x000ea20000000a00 */
[----:B------:R-:W3:Y:S01]  /*0100*/  LDCU.S8 UR5, c[0x3][0x51] ;  /* 0x00c00a20ff0577ac */ /* 0x000ee20008000200 */
[----:B------:R-:W4:Y:S01]  /*0110*/  LDCU.U8 UR4, c[0x3][0x48] ;  /* 0x00c00900ff0477ac */ /* 0x000f220008000000 */
[----:B------:R-:W5:Y:S01]  /*0120*/  LDCU.128 UR8, c[0x3][URZ] ;  /* 0x00c00000ff0877ac */ /* 0x000f620008000c00 */
[----:B0-----:R-:W-:-:S05]  /*0130*/  IMAD.WIDE.U32 R10, R0, 0x10, R10 ;  /* 0x00000010000a7825 */ /* 0x001fca00078e000a */
[----:B-1----:R-:W5:Y:S01]  /*0140*/  LDG.E.128 R4, desc[UR6][R10.64] ;  /* 0x000000060a047981 */ /* 0x002f62000c1e1d00 */
[----:B--2---:R-:W-:-:S05]  /*0150*/  IMAD.WIDE.U32 R8, R0, 0x8, R8 ;  /* 0x0000000800087825 */ /* 0x004fca00078e0008 */
[----:B------:R-:W2:Y:S01]  /*0160*/  LDG.E.64 R12, desc[UR6][R8.64] ;  /* 0x00000006080c7981 */ /* 0x000ea2000c1e1b00 */
[----:B---3--:R-:W-:Y:S02]  /*0170*/  UPRMT UR5, UR5, 0x7710, URZ ;  /* 0x0000771005057896 */ /* 0x008fe400080000ff */
[----:B----4-:R-:W-:-:S04]  /*0180*/  UPRMT UR4, UR4, 0x8880, URZ ;  /* 0x0000888004047896 */ /* 0x010fc800080000ff */
[----:B------:R-:W-:-:S03]  /*0190*/  UPRMT UR4, UR4, 0x7710, URZ ;  /* 0x0000771004047896 */ /* 0x000fc600080000ff */
[----:B------:R-:W5:Y:S08]  /*01a0*/  I2F.F64.S16 R14, UR5 ;  /* 0x00000005000e7d12 */ /* 0x000f700008101c00 */
[----:B------:R-:W0:Y:S01]  /*01b0*/  I2F.F64.S16 R2, UR4 ;  /* 0x0000000400027d12 */ /* 0x000e220008101c00 */
[C---:B-----5:R-:W-:Y:S02]  /*01c0*/  DMUL R14, R6.reuse, R14 ;  /* 0x0000000e060e7228 */ /* 0x060fe40000000000 */
[----:B------:R-:W-:Y:S01]  /*01d0*/  DMUL R16, R6, R6 ;  /* 0x0000000606107228 */ /* 0x000fe20000000000 */
[----:B------:R-:W1:Y:S05]  /*01e0*/  LDC.64 R6, c[0x0][0x380] ;  /* 0x0000e000ff067b82 */ /* 0x000e6a0000000a00 */
[C---:B0-----:R-:W-:Y:S01]  /*01f0*/  DFMA R14, R4.reuse, R2, R14 ;  /* 0x00000002040e722b */ /* 0x041fe2000000000e */
[----:B------:R-:W-:Y:S01]  /*0200*/  HFMA2 R3, -RZ, RZ, 2.015625, 0 ;  /* 0x40080000ff037431 */ /* 0x000fe200000001ff */
[----:B------:R-:W-:Y:S01]  /*0210*/  MOV R2, 0x0 ;  /* 0x0000000000027802 */ /* 0x000fe20000000f00 */
[----:B------:R-:W-:-:S02]  /*0220*/  DFMA R16, R4, R4, R16 ;  /* 0x000000040410722b */ /* 0x000fc40000000010 */
[----:B--2---:R-:W-:-:S03]  /*0230*/  DMUL R12, R12, UR8 ;  /* 0x000000080c0c7c28 */ /* 0x004fc60008000000 */
[C---:B------:R-:W-:Y:S02]  /*0240*/  DMUL R20, R14.reuse, 4.5 ;  /* 0x401200000e147828 */ /* 0x040fe40000000000 */
[----:B------:R-:W-:-:S08]  /*0250*/  DFMA R18, R14, R2, 1 ;  /* 0x3ff000000e12742b */ /* 0x000fd00000000002 */
[----:B------:R-:W-:Y:S01]  /*0260*/  DFMA R18, R14, R20, R18 ;  /* 0x000000140e12722b */ /* 0x000fe20000000012 */
[----:B-1----:R-:W-:-:S07]  /*0270*/  IMAD.WIDE.U32 R4, R0, 0x8, R6 ;  /* 0x0000000800047825 */ /* 0x002fce00078e0006 */
[----:B------:R-:W-:-:S08]  /*0280*/  DFMA R16, R16, -1.5, R18 ;  /* 0xbff800001010782b */ /* 0x000fd00000000012 */
[----:B------:R-:W-:-:S07]  /*0290*/  DMUL R16, R12, R16 ;  /* 0x000000100c107228 */ /* 0x000fce0000000000 */
[----:B------:R0:W-:Y:S04]  /*02a0*/  STG.E.64 desc[UR6][R4.64], R16 ;  /* 0x0000001004007986 */ /* 0x0001e8000c101b06 */
[----:B------:R-:W2:Y:S04]  /*02b0*/  LDG.E.128 R12, desc[UR6][R10.64] ;  /* 0x000000060a0c7981 */ /* 0x000ea8000c1e1d00 */
[----:B------:R-:W3:Y:S01]  /*02c0*/  LDG.E.64 R6, desc[UR6][R8.64] ;  /* 0x0000000608067981 */ /* 0x000ee2000c1e1b00 */
[----:B------:R-:W1:Y:S01]  /*02d0*/  LDCU.S8 UR5, c[0x3][0x52] ;  /* 0x00c00a40ff0577ac */ /* 0x000e620008000200 */
[----:B------:R-:W4:Y:S01]  /*02e0*/  LDCU.S8 UR4, c[0x3][0x49] ;  /* 0x00c00920ff0477ac */ /* 0x000f220008000200 */
[----:B-1----:R-:W-:-:S02]  /*02f0*/  UPRMT UR5, UR5, 0x7710, URZ ;  /* 0x0000771005057896 */ /* 0x002fc400080000ff */
[----:B----4-:R-:W-:-:S07]  /*0300*/  UPRMT UR4, UR4, 0x7710, URZ ;  /* 0x0000771004047896 */ /* 0x010fce00080000ff */
[----:B------:R-:W2:Y:S08]  /*0310*/  I2F.F64.S16 R20, UR5 ;  /* 0x0000000500147d12 */ /* 0x000eb00008101c00 */
[----:B------:R-:W1:Y:S01]  /*0320*/  I2F.F64.S16 R18, UR4 ;  /* 0x0000000400127d12 */ /* 0x000e620008101c00 */
[C---:B--2---:R-:W-:Y:S02]  /*0330*/  DMUL R20, R14.reuse, R20 ;  /* 0x000000140e147228 */ /* 0x044fe40000000000 */
[----:B------:R-:W-:-:S02]  /*0340*/  DMUL R14, R14, R14 ;  /* 0x0000000e0e0e7228 */ /* 0x000fc40000000000 */
[----:B---3--:R-:W-:Y:S01]  /*0350*/  DMUL R6, R6, UR10 ;  /* 0x0000000a06067c28 */ /* 0x008fe20008000000 */
[----:B------:R-:W2:Y:S03]  /*0360*/  LDCU.S8 UR5, c[0x3][0x53] ;  /* 0x00c00a60ff0577ac */ /* 0x000ea60008000200 */
[C---:B-1----:R-:W-:Y:S01]  /*0370*/  DFMA R18, R12.reuse, R18, R20 ;  /* 0x000000120c12722b */ /* 0x042fe20000000014 */
[----:B------:R-:W1:Y:S01]  /*0380*/  LDCU.S8 UR4, c[0x3][0x4a] ;  /* 0x00c00940ff0477ac */ /* 0x000e620008000200 */
[----:B------:R-:W-:Y:S01]  /*0390*/  DFMA R14, R12, R12, R14 ;  /* 0x0000000c0c0e722b */ /* 0x000fe2000000000e */
[----:B------:R-:W3:Y:S05]  /*03a0*/  LDCU.128 UR8, c[0x3][0x10] ;  /* 0x00c00200ff0877ac */ /* 0x000eea0008000c00 */
[----:B0-----:R-:W-:-:S02]  /*03b0*/  DFMA R16, R18, R2, 1 ;  /* 0x3ff000001210742b */ /* 0x001fc40000000002 */
[----:B------:R-:W-:-:S08]  /*03c0*/  DMUL R20, R18, 4.5 ;  /* 0x4012000012147828 */ /* 0x000fd00000000000 */
[----:B------:R-:W-:-:S08]  /*03d0*/  DFMA R16, R18, R20, R16 ;  /* 0x000000141210722b */ /* 0x000fd00000000010 */
[----:B------:R-:W-:-:S08]  /*03e0*/  DFMA R14, R14, -1.5, R16 ;  /* 0xbff800000e0e782b */ /* 0x000fd00000000010 */
[----:B------:R-:W-:-:S07]  /*03f0*/  DMUL R16, R6, R14 ;  /* 0x0000000e06107228 */ /* 0x000fce0000000000 */
[----:B------:R0:W-:Y:S04]  /*0400*/  STG.E.64 desc[UR6][R4.64+0x21020], R16 ;  /* 0x0210201004007986 */ /* 0x0001e8000c101b06 */
[----:B------:R-:W4:Y:S04]  /*0410*/  LDG.E.128 R12, desc[UR6][R10.64] ;  /* 0x000000060a0c7981 */ /* 0x000f28000c1e1d00 */
[----:B------:R-:W3:Y:S01]  /*0420*/  LDG.E.64 R6, desc[UR6][R8.64] ;  /* 0x0000000608067981 */ /* 0x000ee2000c1e1b00 */
[----:B--2---:R-:W-:Y:S02]  /*0430*/  UPRMT UR5, UR5, 0x7710, URZ ;  /* 0x0000771005057896 */ /* 0x004fe400080000ff */
[----:B-1----:R-:W-:-:S07]  /*0440*/  UPRMT UR4, UR4, 0x7710, URZ ;  /* 0x0000771004047896 */ /* 0x002fce00080000ff */
[----:B------:R-:W4:Y:S02]  /*0450*/  I2F.F64.S16 R20, UR5 ;  /* 0x0000000500147d12 */ /* 0x000f240008101c00 */
[----:B------:R-:W1:Y:S06]  /*0460*/  LDCU.U8 UR5, c[0x3][0x54] ;  /* 0x00c00a80ff0577ac */ /* 0x000e6c0008000000 */
[----:B------:R-:W2:Y:S01]  /*0470*/  I2F.F64.S16 R18, UR4 ;  /* 0x0000000400127d12 */ /* 0x000ea20008101c00 */
[C---:B----4-:R-:W-:Y:S02]  /*0480*/  DMUL R20, R14.reuse, R20 ;  /* 0x000000140e147228 */ /* 0x050fe40000000000 */
[----:B------:R-:W-:-:S02]  /*0490*/  DMUL R14, R14, R14 ;  /* 0x0000000e0e0e7228 */ /* 0x000fc40000000000 */
[----:B---3--:R-:W-:-:S04]  /*04a0*/  DMUL R6, R6, UR8 ;  /* 0x0000000806067c28 */ /* 0x008fc80008000000 */
[C---:B--2---:R-:W-:Y:S02]  /*04b0*/  DFMA R18, R12.reuse, R18, R20 ;  /* 0x000000120c12722b */ /* 0x044fe40000000014 */
[----:B------:R-:W-:-:S06]  /*04c0*/  DFMA R14, R12, R12, R14 ;  /* 0x0000000c0c0e722b */ /* 0x000fcc000000000e */
[C---:B0-----:R-:W-:Y:S02]  /*04d0*/  DFMA R16, R18.reuse, R2, 1 ;  /* 0x3ff000001210742b */ /* 0x041fe40000000002 */
[----:B------:R-:W-:-:S08]  /*04e0*/  DMUL R20, R18, 4.5 ;  /* 0x4012000012147828 */ /* 0x000fd00000000000 */
[----:B------:R-:W-:-:S08]  /*04f0*/  DFMA R16, R18, R20, R16 ;  /* 0x000000141210722b */ /* 0x000fd00000000010 */
[----:B------:R-:W-:-:S08]  /*0500*/  DFMA R14, R14, -1.5, R16 ;  /* 0xbff800000e0e782b */ /* 0x000fd00000000010 */
[----:B------:R-:W-:-:S07]  /*0510*/  DMUL R16, R6, R14 ;  /* 0x0000000e06107228 */ /* 0x000fce0000000000 */
[----:B------:R0:W-:Y:S04]  /*0520*/  STG.E.64 desc[UR6][R4.64+0x42040], R16 ;  /* 0x0420401004007986 */ /* 0x0001e8000c101b06 */
[----:B------:R-:W2:Y:S04]  /*0530*/  LDG.E.128 R12, desc[UR6][R10.64] ;  /* 0x000000060a0c7981 */ /* 0x000ea8000c1e1d00 */
[----:B------:R-:W3:Y:S01]  /*0540*/  LDG.E.64 R6, desc[UR6][R8.64] ;  /* 0x0000000608067981 */ /* 0x000ee2000c1e1b00 */
[----:B------:R-:W4:Y:S01]  /*0550*/  LDCU.S8 UR4, c[0x3][0x4b] ;  /* 0x00c00960ff0477ac */ /* 0x000f220008000200 */
[----:B-1----:R-:W-:-:S04]  /*0560*/  UPRMT UR5, UR5, 0x8880, URZ ;  /* 0x0000888005057896 */ /* 0x002fc800080000ff */
[----:B------:R-:W-:-:S09]  /*0570*/  UPRMT UR5, UR5, 0x7710, URZ ;  /* 0x0000771005057896 */ /* 0x000fd200080000ff */
[----:B------:R-:W2:Y:S01]  /*0580*/  I2F.F64.S16 R20, UR5 ;  /* 0x0000000500147d12 */ /* 0x000ea20008101c00 */
[----:B----4-:R-:W-:-:S09]  /*0590*/  UPRMT UR4, UR4, 0x7710, URZ ;  /* 0x0000771004047896 */ /* 0x010fd200080000ff */
[----:B------:R-:W1:Y:S01]  /*05a0*/  I2F.F64.S16 R18, UR4 ;  /* 0x0000000400127d12 */ /* 0x000e620008101c00 */
[----:B---3--:R-:W-:Y:S01]  /*05b0*/  DMUL R6, R6, UR10 ;  /* 0x0000000a06067c28 */ /* 0x008fe20008000000 */
[----:B------:R-:W3:Y:S01]  /*05c0*/  LDCU.S8 UR5, c[0x3][0x55] ;  /* 0x00c00aa0ff0577ac */ /* 0x000ee20008000200 */
[C---:B--2---:R-:W-:Y:S02]  /*05d0*/  DMUL R20, R14.reuse, R20 ;  /* 0x000000140e147228 */ /* 0x044fe40000000000 */
[----:B------:R-:W-:Y:S01]  /*05e0*/  DMUL R14, R14, R14 ;  /* 0x0000000e0e0e7228 */ /* 0x000fe20000000000 */
[----:B------:R-:W2:Y:S01]  /*05f0*/  LDCU.U8 UR4, c[0x3][0x4c] ;  /* 0x00c00980ff0477ac */ /* 0x000ea20008000000 */
[----:B------:R-:W4:Y:S04]  /*0600*/  LDCU.128 UR8, c[0x3][0x20] ;  /* 0x00c00400ff0877ac */ /* 0x000f280008000c00 */
[----:B-1----:R-:W-:-:S02]  /*0610*/  DFMA R18, R12, R18, R20 ;  /* 0x000000120c12722b */ /* 0x002fc40000000014 */
[----:B------:R-:W-:-:S06]  /*0620*/  DFMA R14, R12, R12, R14 ;  /* 0x0000000c0c0e722b */ /* 0x000fcc000000000e */
[C---:B0-----:R-:W-:Y:S02]  /*0630*/  DFMA R16, R18.reuse, R2, 1 ;  /* 0x3ff000001210742b */ /* 0x041fe40000000002 */
[----:B------:R-:W-:-:S08]  /*0640*/  DMUL R20, R18, 4.5 ;  /* 0x4012000012147828 */ /* 0x000fd00000000000 */
[----:B------:R-:W-:-:S08]  /*0650*/  DFMA R16, R18, R20, R16 ;  /* 0x000000141210722b */ /* 0x000fd00000000010 */
[----:B------:R-:W-:-:S08]  /*0660*/  DFMA R14, R14, -1.5, R16 ;  /* 0xbff800000e0e782b */ /* 0x000fd00000000010 */
[----:B------:R-:W-:-:S07]  /*0670*/  DMUL R16, R6, R14 ;  /* 0x0000000e06107228 */ /* 0x000fce0000000000 */
[----:B------:R0:W-:Y:S04]  /*0680*/  STG.E.64 desc[UR6][R4.64+0x63060], R16 ;  /* 0x0630601004007986 */ /* 0x0001e8000c101b06 */
[----:B------:R-:W5:Y:S04]  /*0690*/  LDG.E.128 R12, desc[UR6][R10.64] ;  /* 0x000000060a0c7981 */ /* 0x000f68000c1e1d00 */
[----:B------:R-:W4:Y:S01]  /*06a0*/  LDG.E.64 R6, desc[UR6][R8.64] ;  /* 0x0000000608067981 */ /* 0x000f22000c1e1b00 */
[----:B---3--:R-:W-:Y:S02]  /*06b0*/  UPRMT UR5, UR5, 0x7710, URZ ;  /* 0x0000771005057896 */ /* 0x008fe400080000ff */
[----:B--2---:R-:W-:-:S04]  /*06c0*/  UPRMT UR4, UR4, 0x8880, URZ ;  /* 0x0000888004047896 */ /* 0x004fc800080000ff */
[----:B------:R-:W-:-:S03]  /*06d0*/  UPRMT UR4, UR4, 0x7710, URZ ;  /* 0x0000771004047896 */ /* 0x000fc600080000ff */
[----:B------:R-:W5:Y:S08]  /*06e0*/  I2F.F64.S16 R20, UR5 ;  /* 0x0000000500147d12 */ /* 0x000f700008101c00 */
[----:B------:R-:W1:Y:S01]  /*06f0*/  I2F.F64.S16 R18, UR4 ;  /* 0x0000000400127d12 */ /* 0x000e620008101c00 */
[C---:B-----5:R-:W-:Y:S02]  /*0700*/  DMUL R20, R14.reuse, R20 ;  /* 0x000000140e147228 */ /* 0x060fe40000000000 */
[----:B------:R-:W-:-:S02]  /*0710*/  DMUL R14, R14, R14 ;  /* 0x0000000e0e0e7228 */ /* 0x000fc40000000000 */
[----:B----4-:R-:W-:-:S04]  /*0720*/  DMUL R6, R6, UR8 ;  /* 0x0000000806067c28 */ /* 0x010fc80008000000 */
[C---:B-1----:R-:W-:Y:S02]  /*0730*/  DFMA R18, R12.reuse, R18, R20 ;  /* 0x000000120c12722b */ /* 0x042fe40000000014 */
        /* <DEDUP_REMOVED lines=59> */
[----:B------:R-:W2:Y:S05]  /*0af0*/  LDCU.U8 UR4, c[0x3][0x50] ;  /* 0x00c00a00ff0477ac */ /* 0x000eaa0008000000 */
        /* <DEDUP_REMOVED lines=8> */
[----:B------:R-:W4:Y:S04]  /*0b80*/  LDG.E.128 R12, desc[UR6][R10.64] ;  /* 0x000000060a0c7981 */ /* 0x000f28000c1e1d00 */
[----:B------:R-:W5:Y:S01]  /*0b90*/  LDG.E.64 R8, desc[UR6][R8.64] ;  /* 0x0000000608087981 */ /* 0x000f62000c1e1b00 */
[----:B---3--:R-:W-:Y:S02]  /*0ba0*/  UPRMT UR5, UR5, 0x7710, URZ ;  /* 0x0000771005057896 */ /* 0x008fe400080000ff */
[----:B--2---:R-:W-:-:S04]  /*0bb0*/  UPRMT UR4, UR4, 0x8880, URZ ;  /* 0x0000888004047896 */ /* 0x004fc800080000ff */
[----:B------:R-:W-:-:S03]  /*0bc0*/  UPRMT UR4, UR4, 0x7710, URZ ;  /* 0x0000771004047896 */ /* 0x000fc600080000ff */
[----:B------:R-:W4:Y:S08]  /*0bd0*/  I2F.F64.S16 R18, UR5 ;  /* 0x0000000500127d12 */ /* 0x000f300008101c00 */
[----:B------:R-:W1:Y:S01]  /*0be0*/  I2F.F64.S16 R16, UR4 ;  /* 0x0000000400107d12 */ /* 0x000e620008101c00 */
[----:B------:R-:W5:Y:S01]  /*0bf0*/  LDCU.64 UR4, c[0x3][0x40] ;  /* 0x00c00800ff0477ac */ /* 0x000f620008000a00 */
[----:B----4-:R-:W-:-:S02]  /*0c00*/  DMUL R18, R14, R18 ;  /* 0x000000120e127228 */ /* 0x010fc40000000000 */
[----:B------:R-:W-:Y:S02]  /*0c10*/  DMUL R14, R14, R14 ;  /* 0x0000000e0e0e7228 */ /* 0x000fe40000000000 */
[----:B-----5:R-:W-:-:S04]  /*0c20*/  DMUL R8, R8, UR4 ;  /* 0x0000000408087c28 */ /* 0x020fc80008000000 */
[C---:B-1----:R-:W-:Y:S02]  /*0c30*/  DFMA R16, R12.reuse, R16, R18 ;  /* 0x000000100c10722b */ /* 0x042fe40000000012 */
[----:B------:R-:W-:-:S06]  /*0c40*/  DFMA R14, R12, R12, R14 ;  /* 0x0000000c0c0e722b */ /* 0x000fcc000000000e */
[C---:B------:R-:W-:Y:S02]  /*0c50*/  DFMA R2, R16.reuse, R2, 1 ;  /* 0x3ff000001002742b */ /* 0x040fe40000000002 */
[----:B0-----:R-:W-:-:S08]  /*0c60*/  DMUL R6, R16, 4.5 ;  /* 0x4012000010067828 */ /* 0x001fd00000000000 */
[----:B------:R-:W-:-:S08]  /*0c70*/  DFMA R2, R16, R6, R2 ;  /* 0x000000061002722b */ /* 0x000fd00000000002 */
[----:B------:R-:W-:-:S08]  /*0c80*/  DFMA R2, R14, -1.5, R2 ;  /* 0xbff800000e02782b */ /* 0x000fd00000000002 */
[----:B------:R-:W-:-:S07]  /*0c90*/  DMUL R2, R8, R2 ;  /* 0x0000000208027228 */ /* 0x000fce0000000000 */
[----:B------:R-:W-:Y:S01]  /*0ca0*/  STG.E.64 desc[UR6][R4.64+0x108100], R2 ;  /* 0x1081000204007986 */ /* 0x000fe2000c101b06 */
[----:B------:R-:W-:Y:S05]  /*0cb0*/  EXIT ;  /* 0x000000000000794d */ /* 0x000fea0003800000 */
.L_x_36:
        /* <DEDUP_REMOVED lines=12> */
.L_x_44:


//--------------------- .text._Z5init1PdP7double2S1_ --------------------------
	.section	.text._Z5init1PdP7double2S1_,"ax",@progbits
	.align	128
        .global         _Z5init1PdP7double2S1_
        .type           _Z5init1PdP7double2S1_,@function
        .size           _Z5init1PdP7double2S1_,(.L_x_45 - _Z5init1PdP7double2S1_)
        .other          _Z5init1PdP7double2S1_,@"STO_CUDA_ENTRY STV_DEFAULT"
_Z5init1PdP7double2S1_:
.text._Z5init1PdP7double2S1_:
[----:B------:R-:W-:Y:S01]  /*0000*/  LDC R1, c[0x0][0x37c] ;  /* 0x0000df00ff017b82 */ /* 0x000fe20000000800 */
[----:B------:R-:W0:Y:S07]  /*0010*/  S2R R3, SR_TID.Y ;  /* 0x0000000000037919 */ /* 0x000e2e0000002200 */
[----:B------:R-:W0:Y:S01]  /*0020*/  LDC R0, c[0x0][0x364] ;  /* 0x0000d900ff007b82 */ /* 0x000e220000000800 */
[----:B------:R-:W1:Y:S07]  /*0030*/  S2R R2, SR_TID.X ;  /* 0x0000000000027919 */ /* 0x000e6e0000002100 */
[----:B------:R-:W0:Y:S08]  /*0040*/  S2UR UR4, SR_CTAID.Y ;  /* 0x00000000000479c3 */ /* 0x000e300000002600 */
        /* <DEDUP_REMOVED lines=9> */
[----:B------:R-:W-:Y:S02]  /*00e0*/  IMAD R0, R0, 0x82, RZ ;  /* 0x0000008200007824 */ /* 0x000fe400078e02ff */
[----:B------:R-:W-:Y:S01]  /*00f0*/  HFMA2 R10, -RZ, RZ, 0, 0 ;  /* 0x00000000ff0a7431 */ /* 0x000fe200000001ff */
[----:B------:R-:W-:Y:S01]  /*0100*/  MOV R11, 0x3ff00000 ;  /* 0x3ff00000000b7802 */ /* 0x000fe20000000f00 */
[----:B------:R-:W-:Y:S01]  /*0110*/  HFMA2 R12, -RZ, RZ, -0.0027332305908203125, -0.002735137939453125 ;  /* 0x9999999aff0c7431 */ /* 0x000fe200000001ff */
[----:B------:R-:W-:Y:S01]  /*0120*/  MOV R13, 0x3fb99999 ;  /* 0x3fb99999000d7802 */ /* 0x000fe20000000f00 */
[----:B------:R-:W2:Y:S01]  /*0130*/  LDC.64 R2, c[0x0][0x380] ;  /* 0x0000e000ff027b82 */ /* 0x000ea20000000a00 */
[----:B------:R-:W-:-:S07]  /*0140*/  IADD3 R15, PT, PT, R7, R0, RZ ;  /* 0x00000000070f7210 */ /* 0x000fce0007ffe0ff */
[----:B------:R-:W3:Y:S01]  /*0150*/  LDC.64 R8, c[0x0][0x390] ;  /* 0x0000e400ff087b82 */ /* 0x000ee20000000a00 */
[----:B0-----:R-:W-:-:S04]  /*0160*/  IMAD.WIDE.U32 R6, R0, 0x10, R4 ;  /* 0x0000001000067825 */ /* 0x001fc800078e0004 */
[----:B------:R-:W-:-:S04]  /*0170*/  IMAD.WIDE.U32 R4, R15, 0x10, R4 ;  /* 0x000000100f047825 */ /* 0x000fc800078e0004 */
[----:B--2---:R-:W-:-:S05]  /*0180*/  IMAD.WIDE.U32 R2, R15, 0x8, R2 ;  /* 0x000000080f027825 */ /* 0x004fca00078e0002 */
[----:B-1----:R-:W-:Y:S01]  /*0190*/  STG.E.64 desc[UR4][R2.64], R10 ;  /* 0x0000000a02007986 */ /* 0x002fe2000c101b04 */
[----:B---3--:R-:W-:-:S03]  /*01a0*/  IMAD.WIDE.U32 R8, R15, 0x10, R8 ;  /* 0x000000100f087825 */ /* 0x008fc600078e0008 */
[----:B------:R-:W-:Y:S04]  /*01b0*/  STG.E.128 desc[UR4][R4.64], RZ ;  /* 0x000000ff04007986 */ /* 0x000fe8000c101d04 */
[----:B------:R-:W-:Y:S04]  /*01c0*/  STG.E.64 desc[UR4][R6.64+0x810], R12 ;  /* 0x0008100c06007986 */ /* 0x000fe8000c101b04 */
[----:B------:R-:W-:Y:S01]  /*01d0*/  STG.E.128 desc[UR4][R8.64], RZ ;  /* 0x000000ff08007986 */ /* 0x000fe2000c101d04 */
[----:B------:R-:W-:Y:S05]  /*01e0*/  EXIT ;  /* 0x000000000000794d */ /* 0x000fea0003800000 */
.L_x_37:
        /* <DEDUP_REMOVED lines=9> */
.L_x_45:


//--------------------- .nv.shared.reserved.0     --------------------------
	.section	.nv.shared.reserved.0,"aw",@nobits
	.weak		__nv_reservedSMEM_offset_0_alias
	.size		__nv_reservedSMEM_offset_0_alias, 0, 64
	.other		__nv_reservedSMEM_offset_0_alias,@"STO_CUDA_RESERVED_SHARED STV_DEFAULT"
__nv_reservedSMEM_offset_0_alias:
	.zero		0
	.zero		64


//--------------------- .nv.constant0._Z24boundaryConditionKernel2PdS_P7double2 --------------------------
	.section	.nv.constant0._Z24boundaryConditionKernel2PdS_P7double2,"a",@progbits
	.sectionflags	@""
	.align	4
.nv.constant0._Z24boundaryConditionKernel2PdS_P7double2:
	.zero		920


//--------------------- .nv.constant0._Z24boundaryConditionKernel1PdS_P7double2 --------------------------
	.section	.nv.constant0._Z24boundaryConditionKernel1PdS_P7double2,"a",@progbits
	.sectionflags	@""
	.align	4
.nv.constant0._Z24boundaryConditionKernel1PdS_P7double2:
	.zero		920


//--------------------- .nv.constant0._Z36calculateMacroscopicPropertiesKernelPdS_P7double2 --------------------------
	.section	.nv.constant0._Z36calculateMacroscopicPropertiesKernelPdS_P7double2,"a",@progbits
	.sectionflags	@""
	.align	4
.nv.constant0._Z36calculateMacroscopicPropertiesKernelPdS_P7double2:
	.zero		920


//--------------------- .nv.constant0._Z15collisionKernelPdS_S_P7double2 --------------------------
	.section	.nv.constant0._Z15collisionKernelPdS_S_P7double2,"a",@progbits
	.sectionflags	@""
	.align	4
.nv.constant0._Z15collisionKernelPdS_S_P7double2:
	.zero		928


//--------------------- .nv.constant0._Z5init2PdS_P7double2 --------------------------
	.section	.nv.constant0._Z5init2PdS_P7double2,"a",@progbits
	.sectionflags	@""
	.align	4
.nv.constant0._Z5init2PdS_P7double2:
	.zero		920


//--------------------- .nv.constant0._Z5init1PdP7double2S1_ --------------------------
	.section	.nv.constant0._Z5init1PdP7double2S1_,"a",@progbits
	.sectionflags	@""
	.align	4
.nv.constant0._Z5init1PdP7double2S1_:
	.zero		920


//--------------------- SYMBOLS --------------------------

	.type		.nv.reservedSmem.offset0,@object
	.size		.nv.reservedSmem.offset0,0x4
